//
// Generated by NVIDIA NVVM Compiler
//
// Compiler Build ID: CL-36424714
// Cuda compilation tools, release 13.0, V13.0.88
// Based on NVVM 20.0.0
//

.version 9.0
.target sm_100
.address_size 64

	// .globl	_Z20setBoundaryCondition4Grid
.func  (.param .b64 func_retval0) __internal_accurate_pow
(
	.param .b64 __internal_accurate_pow_param_0,
	.param .b64 __internal_accurate_pow_param_1
)
;
// _ZZ11computeAmaxPd4GridE6aBlock has been demoted

.visible .entry _Z20setBoundaryCondition4Grid(
	.param .align 8 .b8 _Z20setBoundaryCondition4Grid_param_0[48]
)
{
	.reg .pred 	%p<33>;
	.reg .b32 	%r<40>;
	.reg .b64 	%rd<81>;
	.reg .b64 	%fd<17>;

	ld.param.v2.u32 	{%r6, %r7}, [_Z20setBoundaryCondition4Grid_param_0+8];
	ld.param.u64 	%rd5, [_Z20setBoundaryCondition4Grid_param_0];
	cvta.to.global.u64 	%rd1, %rd5;
	mov.u32 	%r9, %ctaid.x;
	mov.u32 	%r10, %ntid.x;
	mov.u32 	%r11, %tid.x;
	mad.lo.s32 	%r12, %r9, %r10, %r11;
	mov.u32 	%r14, %ctaid.y;
	mov.u32 	%r15, %ntid.y;
	mov.u32 	%r16, %tid.y;
	mad.lo.s32 	%r17, %r14, %r15, %r16;
	setp.gt.s32 	%p5, %r12, 1;
	add.s32 	%r19, %r6, 2;
	setp.lt.s32 	%p6, %r12, %r19;
	and.pred  	%p7, %p5, %p6;
	setp.lt.u32 	%p8, %r17, 2;
	and.pred  	%p1, %p7, %p8;
	add.s32 	%r20, %r6, 4;
	shl.b32 	%r21, %r20, 1;
	add.s32 	%r2, %r21, %r12;
	add.s32 	%r22, %r7, 4;
	mul.lo.s32 	%r3, %r22, %r20;
	mul.lo.s32 	%r4, %r20, %r17;
	add.s32 	%r23, %r4, %r12;
	add.s32 	%r24, %r7, 2;
	setp.ge.s32 	%p9, %r17, %r24;
	and.pred  	%p10, %p7, %p9;
	setp.lt.s32 	%p11, %r17, %r22;
	and.pred  	%p2, %p10, %p11;
	mad.lo.s32 	%r25, %r20, -3, %r3;
	add.s32 	%r5, %r25, %r12;
	setp.lt.u32 	%p13, %r12, 2;
	and.pred  	%p3, %p13, %p11;
	setp.ge.s32 	%p14, %r12, %r19;
	setp.lt.s32 	%p15, %r12, %r20;
	and.pred  	%p16, %p11, %p15;
	and.pred  	%p4, %p16, %p14;
	mul.wide.s32 	%rd6, %r23, 8;
	add.s64 	%rd2, %rd1, %rd6;
	not.pred 	%p17, %p1;
	@%p17 bra 	$L__BB0_2;
	mul.wide.s32 	%rd7, %r2, 8;
	add.s64 	%rd8, %rd1, %rd7;
	ld.global.f64 	%fd1, [%rd8];
	st.global.f64 	[%rd2], %fd1;
$L__BB0_2:
	not.pred 	%p18, %p2;
	@%p18 bra 	$L__BB0_4;
	mul.wide.s32 	%rd9, %r5, 8;
	add.s64 	%rd10, %rd1, %rd9;
	ld.global.f64 	%fd2, [%rd10];
	st.global.f64 	[%rd2], %fd2;
$L__BB0_4:
	not.pred 	%p19, %p3;
	@%p19 bra 	$L__BB0_6;
	mul.wide.s32 	%rd11, %r4, 8;
	add.s64 	%rd12, %rd1, %rd11;
	ld.global.f64 	%fd3, [%rd12+16];
	st.global.f64 	[%rd2], %fd3;
$L__BB0_6:
	not.pred 	%p20, %p4;
	@%p20 bra 	$L__BB0_8;
	cvt.s64.s32 	%rd13, %r4;
	cvt.s64.s32 	%rd14, %r6;
	add.s64 	%rd15, %rd14, %rd13;
	shl.b64 	%rd16, %rd15, 3;
	add.s64 	%rd17, %rd1, %rd16;
	ld.global.f64 	%fd4, [%rd17+8];
	st.global.f64 	[%rd2], %fd4;
$L__BB0_8:
	cvt.s64.s32 	%rd3, %r3;
	mul.wide.s32 	%rd18, %r3, 8;
	add.s64 	%rd4, %rd2, %rd18;
	@%p17 bra 	$L__BB0_10;
	add.s32 	%r26, %r2, %r3;
	mul.wide.s32 	%rd19, %r26, 8;
	add.s64 	%rd20, %rd1, %rd19;
	ld.global.f64 	%fd5, [%rd20];
	st.global.f64 	[%rd4], %fd5;
$L__BB0_10:
	@%p18 bra 	$L__BB0_12;
	add.s32 	%r27, %r5, %r3;
	mul.wide.s32 	%rd21, %r27, 8;
	add.s64 	%rd22, %rd1, %rd21;
	ld.global.f64 	%fd6, [%rd22];
	st.global.f64 	[%rd4], %fd6;
$L__BB0_12:
	@%p19 bra 	$L__BB0_14;
	cvt.s64.s32 	%rd23, %r4;
	add.s64 	%rd24, %rd23, %rd3;
	shl.b64 	%rd25, %rd24, 3;
	add.s64 	%rd26, %rd1, %rd25;
	ld.global.f64 	%fd7, [%rd26+16];
	st.global.f64 	[%rd4], %fd7;
$L__BB0_14:
	@%p20 bra 	$L__BB0_16;
	cvt.s64.s32 	%rd27, %r4;
	cvt.s64.s32 	%rd28, %r6;
	add.s64 	%rd29, %rd28, %rd27;
	add.s64 	%rd30, %rd29, %rd3;
	shl.b64 	%rd31, %rd30, 3;
	add.s64 	%rd32, %rd1, %rd31;
	ld.global.f64 	%fd8, [%rd32+8];
	st.global.f64 	[%rd4], %fd8;
$L__BB0_16:
	@%p17 bra 	$L__BB0_18;
	shl.b32 	%r28, %r3, 1;
	add.s32 	%r29, %r2, %r28;
	mul.wide.s32 	%rd33, %r29, 8;
	add.s64 	%rd34, %rd1, %rd33;
	ld.global.f64 	%fd9, [%rd34];
	mul.wide.s32 	%rd35, %r28, 8;
	add.s64 	%rd36, %rd2, %rd35;
	st.global.f64 	[%rd36], %fd9;
$L__BB0_18:
	@%p18 bra 	$L__BB0_20;
	shl.b32 	%r30, %r3, 1;
	add.s32 	%r31, %r5, %r30;
	mul.wide.s32 	%rd37, %r31, 8;
	add.s64 	%rd38, %rd1, %rd37;
	ld.global.f64 	%fd10, [%rd38];
	mul.wide.s32 	%rd39, %r30, 8;
	add.s64 	%rd40, %rd2, %rd39;
	st.global.f64 	[%rd40], %fd10;
$L__BB0_20:
	@%p19 bra 	$L__BB0_22;
	shl.b32 	%r32, %r3, 1;
	cvt.s64.s32 	%rd41, %r32;
	cvt.s64.s32 	%rd42, %r4;
	add.s64 	%rd43, %rd42, %rd41;
	shl.b64 	%rd44, %rd43, 3;
	add.s64 	%rd45, %rd1, %rd44;
	ld.global.f64 	%fd11, [%rd45+16];
	mul.wide.s32 	%rd46, %r32, 8;
	add.s64 	%rd47, %rd2, %rd46;
	st.global.f64 	[%rd47], %fd11;
$L__BB0_22:
	@%p20 bra 	$L__BB0_24;
	shl.b32 	%r33, %r3, 1;
	cvt.s64.s32 	%rd48, %r33;
	cvt.s64.s32 	%rd49, %r4;
	cvt.s64.s32 	%rd50, %r6;
	add.s64 	%rd51, %rd50, %rd49;
	add.s64 	%rd52, %rd51, %rd48;
	shl.b64 	%rd53, %rd52, 3;
	add.s64 	%rd54, %rd1, %rd53;
	ld.global.f64 	%fd12, [%rd54+8];
	mul.wide.s32 	%rd55, %r33, 8;
	add.s64 	%rd56, %rd2, %rd55;
	st.global.f64 	[%rd56], %fd12;
$L__BB0_24:
	@%p17 bra 	$L__BB0_26;
	mul.lo.s32 	%r34, %r3, 3;
	add.s32 	%r35, %r2, %r34;
	mul.wide.s32 	%rd57, %r35, 8;
	add.s64 	%rd58, %rd1, %rd57;
	ld.global.f64 	%fd13, [%rd58];
	mul.wide.s32 	%rd59, %r34, 8;
	add.s64 	%rd60, %rd2, %rd59;
	st.global.f64 	[%rd60], %fd13;
$L__BB0_26:
	@%p18 bra 	$L__BB0_28;
	mul.lo.s32 	%r36, %r3, 3;
	add.s32 	%r37, %r5, %r36;
	mul.wide.s32 	%rd61, %r37, 8;
	add.s64 	%rd62, %rd1, %rd61;
	ld.global.f64 	%fd14, [%rd62];
	mul.wide.s32 	%rd63, %r36, 8;
	add.s64 	%rd64, %rd2, %rd63;
	st.global.f64 	[%rd64], %fd14;
$L__BB0_28:
	@%p19 bra 	$L__BB0_30;
	mul.lo.s32 	%r38, %r3, 3;
	cvt.s64.s32 	%rd65, %r38;
	cvt.s64.s32 	%rd66, %r4;
	add.s64 	%rd67, %rd66, %rd65;
	shl.b64 	%rd68, %rd67, 3;
	add.s64 	%rd69, %rd1, %rd68;
	ld.global.f64 	%fd15, [%rd69+16];
	mul.wide.s32 	%rd70, %r38, 8;
	add.s64 	%rd71, %rd2, %rd70;
	st.global.f64 	[%rd71], %fd15;
$L__BB0_30:
	@%p20 bra 	$L__BB0_32;
	mul.lo.s32 	%r39, %r3, 3;
	cvt.s64.s32 	%rd72, %r39;
	cvt.s64.s32 	%rd73, %r4;
	cvt.s64.s32 	%rd74, %r6;
	add.s64 	%rd75, %rd74, %rd73;
	add.s64 	%rd76, %rd75, %rd72;
	shl.b64 	%rd77, %rd76, 3;
	add.s64 	%rd78, %rd1, %rd77;
	ld.global.f64 	%fd16, [%rd78+8];
	mul.wide.s32 	%rd79, %r39, 8;
	add.s64 	%rd80, %rd2, %rd79;
	st.global.f64 	[%rd80], %fd16;
$L__BB0_32:
	ret;

}
	// .globl	_Z11computeAmaxPd4Grid
.visible .entry _Z11computeAmaxPd4Grid(
	.param .u64 .ptr .align 1 _Z11computeAmaxPd4Grid_param_0,
	.param .align 8 .b8 _Z11computeAmaxPd4Grid_param_1[48]
)
{
	.reg .pred 	%p<61>;
	.reg .b32 	%r<101>;
	.reg .b64 	%rd<13>;
	.reg .b64 	%fd<97>;
	// demoted variable
	.shared .align 8 .b8 _ZZ11computeAmaxPd4GridE6aBlock[8192];
	ld.param.u64 	%rd2, [_Z11computeAmaxPd4Grid_param_1];
	ld.param.u64 	%rd1, [_Z11computeAmaxPd4Grid_param_0];
	ld.param.v2.u32 	{%r21, %r22}, [_Z11computeAmaxPd4Grid_param_1+8];
	mov.u32 	%r3, %ctaid.x;
	mov.u32 	%r4, %ntid.x;
	mov.u32 	%r5, %tid.x;
	mad.lo.s32 	%r23, %r3, %r4, %r5;
	mov.u32 	%r7, %ctaid.y;
	mov.u32 	%r8, %ntid.y;
	mov.u32 	%r9, %tid.y;
	mad.lo.s32 	%r24, %r7, %r8, %r9;
	setp.lt.s32 	%p1, %r23, 2;
	add.s32 	%r25, %r21, 2;
	setp.ge.s32 	%p2, %r23, %r25;
	or.pred  	%p3, %p1, %p2;
	setp.lt.u32 	%p4, %r24, 2;
	or.pred  	%p5, %p4, %p3;
	add.s32 	%r26, %r22, 2;
	setp.ge.s32 	%p6, %r24, %r26;
	mov.f64 	%fd96, 0d0000000000000000;
	or.pred  	%p7, %p5, %p6;
	@%p7 bra 	$L__BB1_21;
	cvta.to.global.u64 	%rd3, %rd2;
	add.s32 	%r27, %r22, 4;
	add.s32 	%r28, %r21, 4;
	mad.lo.s32 	%r29, %r24, %r28, %r23;
	mul.wide.s32 	%rd4, %r29, 8;
	add.s64 	%rd5, %rd3, %rd4;
	ld.global.f64 	%fd31, [%rd5];
	add.s32 	%r30, %r27, %r24;
	mad.lo.s32 	%r31, %r30, %r28, %r23;
	mul.wide.s32 	%rd6, %r31, 8;
	add.s64 	%rd7, %rd3, %rd6;
	ld.global.f64 	%fd32, [%rd7];
	add.s32 	%r32, %r30, %r27;
	mad.lo.s32 	%r33, %r32, %r28, %r23;
	mul.wide.s32 	%rd8, %r33, 8;
	add.s64 	%rd9, %rd3, %rd8;
	ld.global.f64 	%fd33, [%rd9];
	div.rn.f64 	%fd1, %fd32, %fd31;
	div.rn.f64 	%fd2, %fd33, %fd31;
	{
	.reg .b32 %temp; 
	mov.b64 	{%temp, %r11}, %fd1;
	}
	mov.f64 	%fd34, 0d4000000000000000;
	{
	.reg .b32 %temp; 
	mov.b64 	{%temp, %r34}, %fd34;
	}
	and.b32  	%r13, %r34, 2146435072;
	setp.eq.s32 	%p8, %r13, 1062207488;
	abs.f64 	%fd3, %fd1;
	{ // callseq 0, 0
	.param .b64 param0;
	st.param.f64 	[param0], %fd3;
	.param .b64 param1;
	st.param.f64 	[param1], 0d4000000000000000;
	.param .b64 retval0;
	call.uni (retval0), 
	__internal_accurate_pow, 
	(
	param0, 
	param1
	);
	ld.param.f64 	%fd35, [retval0];
	} // callseq 0
	setp.lt.s32 	%p9, %r11, 0;
	neg.f64 	%fd37, %fd35;
	selp.f64 	%fd38, %fd37, %fd35, %p8;
	selp.f64 	%fd92, %fd38, %fd35, %p9;
	setp.neu.f64 	%p10, %fd1, 0d0000000000000000;
	@%p10 bra 	$L__BB1_3;
	setp.eq.s32 	%p11, %r13, 1062207488;
	selp.b32 	%r35, %r11, 0, %p11;
	setp.lt.s32 	%p12, %r34, 0;
	or.b32  	%r36, %r35, 2146435072;
	selp.b32 	%r37, %r36, %r35, %p12;
	mov.b32 	%r38, 0;
	mov.b64 	%fd92, {%r38, %r37};
$L__BB1_3:
	add.f64 	%fd39, %fd1, 0d4000000000000000;
	{
	.reg .b32 %temp; 
	mov.b64 	{%temp, %r39}, %fd39;
	}
	and.b32  	%r40, %r39, 2146435072;
	setp.ne.s32 	%p13, %r40, 2146435072;
	@%p13 bra 	$L__BB1_8;
	setp.num.f64 	%p14, %fd1, %fd1;
	@%p14 bra 	$L__BB1_6;
	mov.f64 	%fd40, 0d4000000000000000;
	add.rn.f64 	%fd92, %fd1, %fd40;
	bra.uni 	$L__BB1_8;
$L__BB1_6:
	setp.neu.f64 	%p15, %fd3, 0d7FF0000000000000;
	@%p15 bra 	$L__BB1_8;
	setp.lt.s32 	%p16, %r11, 0;
	setp.eq.s32 	%p17, %r13, 1062207488;
	setp.lt.s32 	%p18, %r34, 0;
	selp.b32 	%r42, 0, 2146435072, %p18;
	and.b32  	%r43, %r34, 2147483647;
	setp.ne.s32 	%p19, %r43, 1071644672;
	or.b32  	%r44, %r42, -2147483648;
	selp.b32 	%r45, %r44, %r42, %p19;
	selp.b32 	%r46, %r45, %r42, %p17;
	selp.b32 	%r47, %r46, %r42, %p16;
	mov.b32 	%r48, 0;
	mov.b64 	%fd92, {%r48, %r47};
$L__BB1_8:
	setp.eq.s32 	%p20, %r13, 1062207488;
	setp.eq.f64 	%p21, %fd1, 0d3FF0000000000000;
	selp.f64 	%fd10, 0d3FF0000000000000, %fd92, %p21;
	{
	.reg .b32 %temp; 
	mov.b64 	{%temp, %r14}, %fd2;
	}
	abs.f64 	%fd11, %fd2;
	{ // callseq 1, 0
	.param .b64 param0;
	st.param.f64 	[param0], %fd11;
	.param .b64 param1;
	st.param.f64 	[param1], 0d4000000000000000;
	.param .b64 retval0;
	call.uni (retval0), 
	__internal_accurate_pow, 
	(
	param0, 
	param1
	);
	ld.param.f64 	%fd41, [retval0];
	} // callseq 1
	setp.lt.s32 	%p22, %r14, 0;
	neg.f64 	%fd43, %fd41;
	selp.f64 	%fd44, %fd43, %fd41, %p20;
	selp.f64 	%fd94, %fd44, %fd41, %p22;
	setp.neu.f64 	%p23, %fd2, 0d0000000000000000;
	@%p23 bra 	$L__BB1_10;
	setp.eq.s32 	%p24, %r13, 1062207488;
	selp.b32 	%r50, %r14, 0, %p24;
	setp.lt.s32 	%p25, %r34, 0;
	or.b32  	%r51, %r50, 2146435072;
	selp.b32 	%r52, %r51, %r50, %p25;
	mov.b32 	%r53, 0;
	mov.b64 	%fd94, {%r53, %r52};
$L__BB1_10:
	add.f64 	%fd45, %fd2, 0d4000000000000000;
	{
	.reg .b32 %temp; 
	mov.b64 	{%temp, %r54}, %fd45;
	}
	and.b32  	%r55, %r54, 2146435072;
	setp.ne.s32 	%p26, %r55, 2146435072;
	@%p26 bra 	$L__BB1_15;
	setp.num.f64 	%p27, %fd2, %fd2;
	@%p27 bra 	$L__BB1_13;
	mov.f64 	%fd46, 0d4000000000000000;
	add.rn.f64 	%fd94, %fd2, %fd46;
	bra.uni 	$L__BB1_15;
$L__BB1_13:
	setp.neu.f64 	%p28, %fd11, 0d7FF0000000000000;
	@%p28 bra 	$L__BB1_15;
	setp.lt.s32 	%p29, %r14, 0;
	setp.eq.s32 	%p30, %r13, 1062207488;
	setp.lt.s32 	%p31, %r34, 0;
	selp.b32 	%r57, 0, 2146435072, %p31;
	and.b32  	%r58, %r34, 2147483647;
	setp.ne.s32 	%p32, %r58, 1071644672;
	or.b32  	%r59, %r57, -2147483648;
	selp.b32 	%r60, %r59, %r57, %p32;
	selp.b32 	%r61, %r60, %r57, %p30;
	selp.b32 	%r62, %r61, %r57, %p29;
	mov.b32 	%r63, 0;
	mov.b64 	%fd94, {%r63, %r62};
$L__BB1_15:
	setp.eq.f64 	%p33, %fd2, 0d3FF0000000000000;
	selp.f64 	%fd47, 0d3FF0000000000000, %fd94, %p33;
	add.f64 	%fd18, %fd10, %fd47;
	{
	.reg .b32 %temp; 
	mov.b64 	{%temp, %r15}, %fd18;
	}
	mov.f64 	%fd48, 0d3FE0000000000000;
	{
	.reg .b32 %temp; 
	mov.b64 	{%temp, %r16}, %fd48;
	}
	abs.f64 	%fd19, %fd18;
	{ // callseq 2, 0
	.param .b64 param0;
	st.param.f64 	[param0], %fd19;
	.param .b64 param1;
	st.param.f64 	[param1], 0d3FE0000000000000;
	.param .b64 retval0;
	call.uni (retval0), 
	__internal_accurate_pow, 
	(
	param0, 
	param1
	);
	ld.param.f64 	%fd49, [retval0];
	} // callseq 2
	setp.lt.s32 	%p34, %r15, 0;
	setp.neu.f64 	%p35, %fd18, 0d0000000000000000;
	shr.s32 	%r64, %r16, 31;
	and.b32  	%r65, %r64, 2146435072;
	mov.b32 	%r66, 0;
	mov.b64 	%fd51, {%r66, %r65};
	selp.f64 	%fd52, 0dFFF8000000000000, %fd49, %p34;
	selp.f64 	%fd95, %fd52, %fd51, %p35;
	add.f64 	%fd53, %fd18, 0d3FE0000000000000;
	{
	.reg .b32 %temp; 
	mov.b64 	{%temp, %r67}, %fd53;
	}
	and.b32  	%r68, %r67, 2146435072;
	setp.ne.s32 	%p36, %r68, 2146435072;
	@%p36 bra 	$L__BB1_20;
	setp.num.f64 	%p37, %fd18, %fd18;
	@%p37 bra 	$L__BB1_18;
	mov.f64 	%fd54, 0d3FE0000000000000;
	add.rn.f64 	%fd95, %fd18, %fd54;
	bra.uni 	$L__BB1_20;
$L__BB1_18:
	setp.neu.f64 	%p38, %fd19, 0d7FF0000000000000;
	@%p38 bra 	$L__BB1_20;
	setp.lt.s32 	%p39, %r16, 0;
	setp.neu.f64 	%p40, %fd18, 0d0000000000000000;
	setp.lt.s32 	%p41, %r15, 0;
	and.b32  	%r69, %r16, 2146435072;
	setp.eq.s32 	%p42, %r69, 1071644672;
	selp.b32 	%r70, 0, 2146435072, %p39;
	and.b32  	%r71, %r16, 2147483647;
	setp.ne.s32 	%p43, %r71, 1071644672;
	or.b32  	%r72, %r70, -2147483648;
	selp.b32 	%r73, %r72, %r70, %p43;
	selp.b32 	%r74, %r73, %r70, %p42;
	selp.b32 	%r75, %r74, %r70, %p40;
	selp.b32 	%r76, %r75, %r70, %p41;
	mov.b32 	%r77, 0;
	mov.b64 	%fd95, {%r77, %r76};
$L__BB1_20:
	setp.eq.f64 	%p44, %fd18, 0d3FF0000000000000;
	selp.f64 	%fd96, 0d3FF0000000000000, %fd95, %p44;
$L__BB1_21:
	shl.b32 	%r79, %r5, 8;
	mov.u32 	%r80, _ZZ11computeAmaxPd4GridE6aBlock;
	add.s32 	%r81, %r80, %r79;
	shl.b32 	%r83, %r9, 3;
	add.s32 	%r17, %r81, %r83;
	st.shared.f64 	[%r17], %fd96;
	bar.sync 	0;
	min.u32 	%r84, %r4, %r8;
	setp.lt.u32 	%p45, %r84, 32;
	max.u32 	%r85, %r5, %r9;
	setp.gt.u32 	%p46, %r85, 15;
	or.pred  	%p47, %p46, %p45;
	@%p47 bra 	$L__BB1_23;
	ld.shared.f64 	%fd55, [%r17];
	ld.shared.f64 	%fd56, [%r17+128];
	max.f64 	%fd57, %fd55, %fd56;
	ld.shared.f64 	%fd58, [%r17+4096];
	ld.shared.f64 	%fd59, [%r17+4224];
	max.f64 	%fd60, %fd58, %fd59;
	max.f64 	%fd61, %fd57, %fd60;
	st.shared.f64 	[%r17], %fd61;
	bar.sync 	0;
$L__BB1_23:
	setp.lt.u32 	%p48, %r84, 16;
	setp.gt.u32 	%p49, %r85, 7;
	or.pred  	%p50, %p49, %p48;
	@%p50 bra 	$L__BB1_25;
	ld.shared.f64 	%fd62, [%r17];
	ld.shared.f64 	%fd63, [%r17+64];
	max.f64 	%fd64, %fd62, %fd63;
	ld.shared.f64 	%fd65, [%r17+2048];
	ld.shared.f64 	%fd66, [%r17+2112];
	max.f64 	%fd67, %fd65, %fd66;
	max.f64 	%fd68, %fd64, %fd67;
	st.shared.f64 	[%r17], %fd68;
	bar.sync 	0;
$L__BB1_25:
	setp.lt.u32 	%p51, %r84, 8;
	setp.gt.u32 	%p52, %r85, 3;
	or.pred  	%p53, %p52, %p51;
	@%p53 bra 	$L__BB1_27;
	ld.shared.f64 	%fd69, [%r17];
	ld.shared.f64 	%fd70, [%r17+32];
	max.f64 	%fd71, %fd69, %fd70;
	ld.shared.f64 	%fd72, [%r17+1024];
	ld.shared.f64 	%fd73, [%r17+1056];
	max.f64 	%fd74, %fd72, %fd73;
	max.f64 	%fd75, %fd71, %fd74;
	st.shared.f64 	[%r17], %fd75;
	bar.sync 	0;
$L__BB1_27:
	setp.lt.u32 	%p54, %r84, 4;
	setp.gt.u32 	%p55, %r85, 1;
	or.pred  	%p56, %p55, %p54;
	@%p56 bra 	$L__BB1_29;
	ld.shared.f64 	%fd76, [%r17];
	ld.shared.f64 	%fd77, [%r17+16];
	max.f64 	%fd78, %fd76, %fd77;
	ld.shared.f64 	%fd79, [%r17+512];
	ld.shared.f64 	%fd80, [%r17+528];
	max.f64 	%fd81, %fd79, %fd80;
	max.f64 	%fd82, %fd78, %fd81;
	st.shared.f64 	[%r17], %fd82;
	bar.sync 	0;
$L__BB1_29:
	setp.lt.u32 	%p57, %r84, 2;
	or.b32  	%r18, %r9, %r5;
	setp.ne.s32 	%p58, %r18, 0;
	or.pred  	%p59, %p57, %p58;
	@%p59 bra 	$L__BB1_31;
	ld.shared.f64 	%fd83, [%r17];
	ld.shared.f64 	%fd84, [%r17+8];
	max.f64 	%fd85, %fd83, %fd84;
	ld.shared.f64 	%fd86, [%r17+256];
	ld.shared.f64 	%fd87, [%r17+264];
	max.f64 	%fd88, %fd86, %fd87;
	max.f64 	%fd89, %fd85, %fd88;
	st.shared.f64 	[%r17], %fd89;
	bar.sync 	0;
	bra.uni 	$L__BB1_32;
$L__BB1_31:
	setp.ne.s32 	%p60, %r18, 0;
	@%p60 bra 	$L__BB1_33;
$L__BB1_32:
	ld.shared.f64 	%fd90, [%r17];
	mov.u32 	%r99, %nctaid.x;
	mad.lo.s32 	%r100, %r7, %r99, %r3;
	cvta.to.global.u64 	%rd10, %rd1;
	mul.wide.u32 	%rd11, %r100, 8;
	add.s64 	%rd12, %rd10, %rd11;
	st.global.f64 	[%rd12], %fd90;
$L__BB1_33:
	ret;

}
	// .globl	_Z10initialize4Griddddddi
.visible .entry _Z10initialize4Griddddddi(
	.param .align 8 .b8 _Z10initialize4Griddddddi_param_0[48],
	.param .f64 _Z10initialize4Griddddddi_param_1,
	.param .f64 _Z10initialize4Griddddddi_param_2,
	.param .f64 _Z10initialize4Griddddddi_param_3,
	.param .f64 _Z10initialize4Griddddddi_param_4,
	.param .f64 _Z10initialize4Griddddddi_param_5,
	.param .u32 _Z10initialize4Griddddddi_param_6
)
{
	.reg .pred 	%p<81>;
	.reg .b32 	%r<113>;
	.reg .b64 	%rd<10>;
	.reg .b64 	%fd<126>;

	ld.param.v2.u32 	{%r16, %r17}, [_Z10initialize4Griddddddi_param_0+8];
	ld.param.u64 	%rd1, [_Z10initialize4Griddddddi_param_0];
	ld.param.f64 	%fd49, [_Z10initialize4Griddddddi_param_1];
	ld.param.f64 	%fd50, [_Z10initialize4Griddddddi_param_2];
	ld.param.f64 	%fd51, [_Z10initialize4Griddddddi_param_3];
	ld.param.f64 	%fd52, [_Z10initialize4Griddddddi_param_4];
	ld.param.f64 	%fd53, [_Z10initialize4Griddddddi_param_5];
	ld.param.u32 	%r15, [_Z10initialize4Griddddddi_param_6];
	mov.u32 	%r18, %ctaid.x;
	mov.u32 	%r19, %ntid.x;
	mov.u32 	%r20, %tid.x;
	mad.lo.s32 	%r21, %r18, %r19, %r20;
	mov.u32 	%r22, %ctaid.y;
	mov.u32 	%r23, %ntid.y;
	mov.u32 	%r24, %tid.y;
	mad.lo.s32 	%r25, %r22, %r23, %r24;
	setp.lt.s32 	%p1, %r21, 2;
	add.s32 	%r26, %r16, 2;
	setp.ge.s32 	%p2, %r21, %r26;
	or.pred  	%p3, %p1, %p2;
	setp.lt.u32 	%p4, %r25, 2;
	or.pred  	%p5, %p4, %p3;
	add.s32 	%r27, %r17, 2;
	setp.ge.s32 	%p6, %r25, %r27;
	or.pred  	%p7, %p5, %p6;
	@%p7 bra 	$L__BB2_40;
	add.s32 	%r28, %r21, -2;
	cvt.rn.f64.u32 	%fd55, %r28;
	add.f64 	%fd56, %fd55, 0d3FE0000000000000;
	fma.rn.f64 	%fd1, %fd56, %fd52, %fd49;
	add.s32 	%r29, %r25, -2;
	cvt.rn.f64.u32 	%fd57, %r29;
	add.f64 	%fd58, %fd57, 0d3FE0000000000000;
	fma.rn.f64 	%fd2, %fd58, %fd53, %fd50;
	setp.eq.s32 	%p8, %r15, 2;
	mov.f64 	%fd120, 0d0000000000000000;
	@%p8 bra 	$L__BB2_4;
	setp.ne.s32 	%p9, %r15, 1;
	@%p9 bra 	$L__BB2_25;
	setp.lt.f64 	%p49, %fd1, 0d3FE0000000000000;
	setp.ge.f64 	%p50, %fd2, 0d3FE0000000000000;
	and.pred  	%p51, %p49, %p50;
	selp.f64 	%fd87, 0d3FE10A3D70A3D70A, 0d3FF8000000000000, %p51;
	selp.f64 	%fd88, 0d3FD3333333333333, 0d3FF8000000000000, %p51;
	setp.lt.f64 	%p52, %fd2, 0d3FE0000000000000;
	and.pred  	%p53, %p49, %p52;
	selp.f64 	%fd89, 0d3FC1A9FBE76C8B44, %fd87, %p53;
	selp.f64 	%fd90, 0d3FF34BC6A7EF9DB2, 0d0000000000000000, %p51;
	selp.f64 	%fd91, 0d3FF34BC6A7EF9DB2, %fd90, %p53;
	selp.f64 	%fd92, 0d3F9DB22D0E560419, %fd88, %p53;
	setp.ge.f64 	%p54, %fd1, 0d3FE0000000000000;
	and.pred  	%p55, %p54, %p52;
	selp.f64 	%fd118, 0d3FE10A3D70A3D70A, %fd89, %p55;
	selp.f64 	%fd119, 0d0000000000000000, %fd91, %p55;
	selp.u32 	%r74, -1, 0, %p53;
	selp.u32 	%r75, -1, 0, %p52;
	selp.b32 	%r76, %r75, %r74, %p54;
	and.b32  	%r77, %r76, 1;
	setp.eq.b32 	%p56, %r77, 1;
	selp.f64 	%fd120, 0d3FF34BC6A7EF9DB2, 0d0000000000000000, %p56;
	selp.f64 	%fd121, 0d3FD3333333333333, %fd92, %p55;
	bra.uni 	$L__BB2_25;
$L__BB2_4:
	setp.lt.f64 	%p10, %fd1, 0d4014000000000000;
	mov.f64 	%fd121, 0d41036AA000000000;
	mov.f64 	%fd119, 0d405BA851EB851EB8;
	mov.f64 	%fd118, 0d3FFC6872B020C49C;
	@%p10 bra 	$L__BB2_25;
	add.f64 	%fd7, %fd1, 0dC041800000000000;
	{
	.reg .b32 %temp; 
	mov.b64 	{%temp, %r5}, %fd7;
	}
	mov.f64 	%fd63, 0d4000000000000000;
	{
	.reg .b32 %temp; 
	mov.b64 	{%temp, %r30}, %fd63;
	}
	and.b32  	%r7, %r30, 2146435072;
	setp.eq.s32 	%p11, %r7, 1062207488;
	abs.f64 	%fd8, %fd7;
	{ // callseq 3, 0
	.param .b64 param0;
	st.param.f64 	[param0], %fd8;
	.param .b64 param1;
	st.param.f64 	[param1], 0d4000000000000000;
	.param .b64 retval0;
	call.uni (retval0), 
	__internal_accurate_pow, 
	(
	param0, 
	param1
	);
	ld.param.f64 	%fd64, [retval0];
	} // callseq 3
	setp.lt.s32 	%p12, %r5, 0;
	neg.f64 	%fd66, %fd64;
	selp.f64 	%fd67, %fd66, %fd64, %p11;
	selp.f64 	%fd114, %fd67, %fd64, %p12;
	setp.neu.f64 	%p13, %fd7, 0d0000000000000000;
	@%p13 bra 	$L__BB2_7;
	setp.eq.s32 	%p14, %r7, 1062207488;
	selp.b32 	%r31, %r5, 0, %p14;
	setp.lt.s32 	%p15, %r30, 0;
	or.b32  	%r32, %r31, 2146435072;
	selp.b32 	%r33, %r32, %r31, %p15;
	mov.b32 	%r34, 0;
	mov.b64 	%fd114, {%r34, %r33};
$L__BB2_7:
	add.f64 	%fd68, %fd7, 0d4000000000000000;
	{
	.reg .b32 %temp; 
	mov.b64 	{%temp, %r35}, %fd68;
	}
	and.b32  	%r36, %r35, 2146435072;
	setp.ne.s32 	%p16, %r36, 2146435072;
	@%p16 bra 	$L__BB2_12;
	setp.num.f64 	%p17, %fd7, %fd7;
	@%p17 bra 	$L__BB2_10;
	mov.f64 	%fd69, 0d4000000000000000;
	add.rn.f64 	%fd114, %fd7, %fd69;
	bra.uni 	$L__BB2_12;
$L__BB2_10:
	setp.neu.f64 	%p18, %fd8, 0d7FF0000000000000;
	@%p18 bra 	$L__BB2_12;
	setp.lt.s32 	%p19, %r5, 0;
	setp.eq.s32 	%p20, %r7, 1062207488;
	setp.lt.s32 	%p21, %r30, 0;
	selp.b32 	%r38, 0, 2146435072, %p21;
	and.b32  	%r39, %r30, 2147483647;
	setp.ne.s32 	%p22, %r39, 1071644672;
	or.b32  	%r40, %r38, -2147483648;
	selp.b32 	%r41, %r40, %r38, %p22;
	selp.b32 	%r42, %r41, %r38, %p20;
	selp.b32 	%r43, %r42, %r38, %p19;
	mov.b32 	%r44, 0;
	mov.b64 	%fd114, {%r44, %r43};
$L__BB2_12:
	setp.eq.s32 	%p23, %r7, 1062207488;
	setp.eq.f64 	%p24, %fd7, 0d3FF0000000000000;
	selp.f64 	%fd15, 0d3FF0000000000000, %fd114, %p24;
	fma.rn.f64 	%fd16, %fd51, 0dBFE0000000000000, %fd2;
	{
	.reg .b32 %temp; 
	mov.b64 	{%temp, %r8}, %fd16;
	}
	abs.f64 	%fd17, %fd16;
	{ // callseq 4, 0
	.param .b64 param0;
	st.param.f64 	[param0], %fd17;
	.param .b64 param1;
	st.param.f64 	[param1], 0d4000000000000000;
	.param .b64 retval0;
	call.uni (retval0), 
	__internal_accurate_pow, 
	(
	param0, 
	param1
	);
	ld.param.f64 	%fd70, [retval0];
	} // callseq 4
	setp.lt.s32 	%p25, %r8, 0;
	neg.f64 	%fd72, %fd70;
	selp.f64 	%fd73, %fd72, %fd70, %p23;
	selp.f64 	%fd116, %fd73, %fd70, %p25;
	setp.neu.f64 	%p26, %fd16, 0d0000000000000000;
	@%p26 bra 	$L__BB2_14;
	setp.eq.s32 	%p27, %r7, 1062207488;
	selp.b32 	%r46, %r8, 0, %p27;
	setp.lt.s32 	%p28, %r30, 0;
	or.b32  	%r47, %r46, 2146435072;
	selp.b32 	%r48, %r47, %r46, %p28;
	mov.b32 	%r49, 0;
	mov.b64 	%fd116, {%r49, %r48};
$L__BB2_14:
	add.f64 	%fd74, %fd16, 0d4000000000000000;
	{
	.reg .b32 %temp; 
	mov.b64 	{%temp, %r50}, %fd74;
	}
	and.b32  	%r51, %r50, 2146435072;
	setp.ne.s32 	%p29, %r51, 2146435072;
	@%p29 bra 	$L__BB2_19;
	setp.num.f64 	%p30, %fd16, %fd16;
	@%p30 bra 	$L__BB2_17;
	mov.f64 	%fd75, 0d4000000000000000;
	add.rn.f64 	%fd116, %fd16, %fd75;
	bra.uni 	$L__BB2_19;
$L__BB2_17:
	setp.neu.f64 	%p31, %fd17, 0d7FF0000000000000;
	@%p31 bra 	$L__BB2_19;
	setp.lt.s32 	%p32, %r8, 0;
	setp.eq.s32 	%p33, %r7, 1062207488;
	setp.lt.s32 	%p34, %r30, 0;
	selp.b32 	%r53, 0, 2146435072, %p34;
	and.b32  	%r54, %r30, 2147483647;
	setp.ne.s32 	%p35, %r54, 1071644672;
	or.b32  	%r55, %r53, -2147483648;
	selp.b32 	%r56, %r55, %r53, %p35;
	selp.b32 	%r57, %r56, %r53, %p33;
	selp.b32 	%r58, %r57, %r53, %p32;
	mov.b32 	%r59, 0;
	mov.b64 	%fd116, {%r59, %r58};
$L__BB2_19:
	setp.eq.f64 	%p36, %fd16, 0d3FF0000000000000;
	selp.f64 	%fd76, 0d3FF0000000000000, %fd116, %p36;
	add.f64 	%fd24, %fd15, %fd76;
	{
	.reg .b32 %temp; 
	mov.b64 	{%temp, %r9}, %fd24;
	}
	mov.f64 	%fd77, 0d3FE0000000000000;
	{
	.reg .b32 %temp; 
	mov.b64 	{%temp, %r10}, %fd77;
	}
	abs.f64 	%fd25, %fd24;
	{ // callseq 5, 0
	.param .b64 param0;
	st.param.f64 	[param0], %fd25;
	.param .b64 param1;
	st.param.f64 	[param1], 0d3FE0000000000000;
	.param .b64 retval0;
	call.uni (retval0), 
	__internal_accurate_pow, 
	(
	param0, 
	param1
	);
	ld.param.f64 	%fd78, [retval0];
	} // callseq 5
	setp.lt.s32 	%p37, %r9, 0;
	setp.neu.f64 	%p38, %fd24, 0d0000000000000000;
	shr.s32 	%r60, %r10, 31;
	and.b32  	%r61, %r60, 2146435072;
	mov.b32 	%r62, 0;
	mov.b64 	%fd80, {%r62, %r61};
	selp.f64 	%fd81, 0dFFF8000000000000, %fd78, %p37;
	selp.f64 	%fd117, %fd81, %fd80, %p38;
	add.f64 	%fd82, %fd24, 0d3FE0000000000000;
	{
	.reg .b32 %temp; 
	mov.b64 	{%temp, %r63}, %fd82;
	}
	and.b32  	%r64, %r63, 2146435072;
	setp.ne.s32 	%p39, %r64, 2146435072;
	@%p39 bra 	$L__BB2_24;
	setp.num.f64 	%p40, %fd24, %fd24;
	@%p40 bra 	$L__BB2_22;
	mov.f64 	%fd83, 0d3FE0000000000000;
	add.rn.f64 	%fd117, %fd24, %fd83;
	bra.uni 	$L__BB2_24;
$L__BB2_22:
	setp.neu.f64 	%p41, %fd25, 0d7FF0000000000000;
	@%p41 bra 	$L__BB2_24;
	setp.lt.s32 	%p42, %r10, 0;
	setp.neu.f64 	%p43, %fd24, 0d0000000000000000;
	setp.lt.s32 	%p44, %r9, 0;
	and.b32  	%r65, %r10, 2146435072;
	setp.eq.s32 	%p45, %r65, 1071644672;
	selp.b32 	%r66, 0, 2146435072, %p42;
	and.b32  	%r67, %r10, 2147483647;
	setp.ne.s32 	%p46, %r67, 1071644672;
	or.b32  	%r68, %r66, -2147483648;
	selp.b32 	%r69, %r68, %r66, %p46;
	selp.b32 	%r70, %r69, %r66, %p45;
	selp.b32 	%r71, %r70, %r66, %p43;
	selp.b32 	%r72, %r71, %r66, %p44;
	mov.b32 	%r73, 0;
	mov.b64 	%fd117, {%r73, %r72};
$L__BB2_24:
	setp.neu.f64 	%p47, %fd24, 0d3FF0000000000000;
	setp.gtu.f64 	%p48, %fd117, 0d4039000000000000;
	selp.f64 	%fd86, 0d3FF4A3D70A3D70A4, 0d3FCB645A1CAC0831, %p48;
	selp.f64 	%fd118, %fd86, 0d3FCB645A1CAC0831, %p47;
	mov.f64 	%fd121, 0d40F8BCD000000000;
	mov.f64 	%fd119, 0d0000000000000000;
$L__BB2_25:
	{
	.reg .b32 %temp; 
	mov.b64 	{%temp, %r11}, %fd119;
	}
	mov.f64 	%fd93, 0d4000000000000000;
	{
	.reg .b32 %temp; 
	mov.b64 	{%temp, %r78}, %fd93;
	}
	and.b32  	%r13, %r78, 2146435072;
	setp.eq.s32 	%p57, %r13, 1062207488;
	abs.f64 	%fd35, %fd119;
	{ // callseq 6, 0
	.param .b64 param0;
	st.param.f64 	[param0], %fd35;
	.param .b64 param1;
	st.param.f64 	[param1], 0d4000000000000000;
	.param .b64 retval0;
	call.uni (retval0), 
	__internal_accurate_pow, 
	(
	param0, 
	param1
	);
	ld.param.f64 	%fd94, [retval0];
	} // callseq 6
	setp.lt.s32 	%p58, %r11, 0;
	neg.f64 	%fd96, %fd94;
	selp.f64 	%fd97, %fd96, %fd94, %p57;
	selp.f64 	%fd123, %fd97, %fd94, %p58;
	setp.neu.f64 	%p59, %fd119, 0d0000000000000000;
	@%p59 bra 	$L__BB2_27;
	setp.eq.s32 	%p60, %r13, 1062207488;
	selp.b32 	%r79, %r11, 0, %p60;
	setp.lt.s32 	%p61, %r78, 0;
	or.b32  	%r80, %r79, 2146435072;
	selp.b32 	%r81, %r80, %r79, %p61;
	mov.b32 	%r82, 0;
	mov.b64 	%fd123, {%r82, %r81};
$L__BB2_27:
	add.f64 	%fd98, %fd119, 0d4000000000000000;
	{
	.reg .b32 %temp; 
	mov.b64 	{%temp, %r83}, %fd98;
	}
	and.b32  	%r84, %r83, 2146435072;
	setp.ne.s32 	%p62, %r84, 2146435072;
	@%p62 bra 	$L__BB2_32;
	setp.num.f64 	%p63, %fd119, %fd119;
	@%p63 bra 	$L__BB2_30;
	mov.f64 	%fd99, 0d4000000000000000;
	add.rn.f64 	%fd123, %fd119, %fd99;
	bra.uni 	$L__BB2_32;
$L__BB2_30:
	setp.neu.f64 	%p64, %fd35, 0d7FF0000000000000;
	@%p64 bra 	$L__BB2_32;
	setp.lt.s32 	%p65, %r11, 0;
	setp.eq.s32 	%p66, %r13, 1062207488;
	setp.lt.s32 	%p67, %r78, 0;
	selp.b32 	%r86, 0, 2146435072, %p67;
	and.b32  	%r87, %r78, 2147483647;
	setp.ne.s32 	%p68, %r87, 1071644672;
	or.b32  	%r88, %r86, -2147483648;
	selp.b32 	%r89, %r88, %r86, %p68;
	selp.b32 	%r90, %r89, %r86, %p66;
	selp.b32 	%r91, %r90, %r86, %p65;
	mov.b32 	%r92, 0;
	mov.b64 	%fd123, {%r92, %r91};
$L__BB2_32:
	setp.eq.s32 	%p69, %r13, 1062207488;
	{
	.reg .b32 %temp; 
	mov.b64 	{%temp, %r14}, %fd120;
	}
	abs.f64 	%fd42, %fd120;
	{ // callseq 7, 0
	.param .b64 param0;
	st.param.f64 	[param0], %fd42;
	.param .b64 param1;
	st.param.f64 	[param1], 0d4000000000000000;
	.param .b64 retval0;
	call.uni (retval0), 
	__internal_accurate_pow, 
	(
	param0, 
	param1
	);
	ld.param.f64 	%fd100, [retval0];
	} // callseq 7
	setp.lt.s32 	%p70, %r14, 0;
	neg.f64 	%fd102, %fd100;
	selp.f64 	%fd103, %fd102, %fd100, %p69;
	selp.f64 	%fd125, %fd103, %fd100, %p70;
	setp.neu.f64 	%p71, %fd120, 0d0000000000000000;
	@%p71 bra 	$L__BB2_34;
	setp.eq.s32 	%p72, %r13, 1062207488;
	selp.b32 	%r94, %r14, 0, %p72;
	setp.lt.s32 	%p73, %r78, 0;
	or.b32  	%r95, %r94, 2146435072;
	selp.b32 	%r96, %r95, %r94, %p73;
	mov.b32 	%r97, 0;
	mov.b64 	%fd125, {%r97, %r96};
$L__BB2_34:
	add.f64 	%fd104, %fd120, 0d4000000000000000;
	{
	.reg .b32 %temp; 
	mov.b64 	{%temp, %r98}, %fd104;
	}
	and.b32  	%r99, %r98, 2146435072;
	setp.ne.s32 	%p74, %r99, 2146435072;
	@%p74 bra 	$L__BB2_39;
	setp.num.f64 	%p75, %fd120, %fd120;
	@%p75 bra 	$L__BB2_37;
	mov.f64 	%fd105, 0d4000000000000000;
	add.rn.f64 	%fd125, %fd120, %fd105;
	bra.uni 	$L__BB2_39;
$L__BB2_37:
	setp.neu.f64 	%p76, %fd42, 0d7FF0000000000000;
	@%p76 bra 	$L__BB2_39;
	setp.lt.s32 	%p77, %r14, 0;
	setp.eq.s32 	%p78, %r13, 1062207488;
	setp.lt.s32 	%p79, %r78, 0;
	selp.b32 	%r101, 0, 2146435072, %p79;
	and.b32  	%r102, %r78, 2147483647;
	setp.ne.s32 	%p80, %r102, 1071644672;
	or.b32  	%r103, %r101, -2147483648;
	selp.b32 	%r104, %r103, %r101, %p80;
	selp.b32 	%r105, %r104, %r101, %p78;
	selp.b32 	%r106, %r105, %r101, %p77;
	mov.b32 	%r107, 0;
	mov.b64 	%fd125, {%r107, %r106};
$L__BB2_39:
	add.f64 	%fd106, %fd123, %fd125;
	mul.f64 	%fd107, %fd118, 0d3FE0000000000000;
	div.rn.f64 	%fd108, %fd121, 0d3FD9999999999998;
	fma.rn.f64 	%fd109, %fd107, %fd106, %fd108;
	add.s32 	%r108, %r16, 4;
	mad.lo.s32 	%r109, %r108, %r25, %r21;
	cvta.to.global.u64 	%rd2, %rd1;
	mul.wide.s32 	%rd3, %r109, 8;
	add.s64 	%rd4, %rd2, %rd3;
	st.global.f64 	[%rd4], %fd118;
	add.s32 	%r110, %r17, 4;
	mul.lo.s32 	%r111, %r108, %r110;
	mul.wide.s32 	%rd5, %r111, 8;
	add.s64 	%rd6, %rd4, %rd5;
	mul.f64 	%fd110, %fd118, %fd119;
	st.global.f64 	[%rd6], %fd110;
	shl.b32 	%r112, %r111, 1;
	mul.wide.s32 	%rd7, %r112, 8;
	add.s64 	%rd8, %rd4, %rd7;
	mul.f64 	%fd111, %fd118, %fd120;
	st.global.f64 	[%rd8], %fd111;
	add.s64 	%rd9, %rd8, %rd5;
	st.global.f64 	[%rd9], %fd109;
$L__BB2_40:
	ret;

}
.func  (.param .b64 func_retval0) __internal_accurate_pow(
	.param .b64 __internal_accurate_pow_param_0,
	.param .b64 __internal_accurate_pow_param_1
)
{
	.reg .pred 	%p<8>;
	.reg .b32 	%r<49>;
	.reg .b32 	%f<3>;
	.reg .b64 	%fd<109>;

	ld.param.f64 	%fd10, [__internal_accurate_pow_param_0];
	ld.param.f64 	%fd11, [__internal_accurate_pow_param_1];
	{
	.reg .b32 %temp; 
	mov.b64 	{%temp, %r46}, %fd10;
	}
	{
	.reg .b32 %temp; 
	mov.b64 	{%r45, %temp}, %fd10;
	}
	shr.u32 	%r47, %r46, 20;
	setp.gt.u32 	%p1, %r46, 1048575;
	@%p1 bra 	$L__BB3_2;
	mul.f64 	%fd12, %fd10, 0d4350000000000000;
	{
	.reg .b32 %temp; 
	mov.b64 	{%temp, %r46}, %fd12;
	}
	{
	.reg .b32 %temp; 
	mov.b64 	{%r45, %temp}, %fd12;
	}
	shr.u32 	%r16, %r46, 20;
	add.s32 	%r47, %r16, -54;
$L__BB3_2:
	add.s32 	%r48, %r47, -1023;
	and.b32  	%r17, %r46, -2146435073;
	or.b32  	%r18, %r17, 1072693248;
	mov.b64 	%fd107, {%r45, %r18};
	setp.lt.u32 	%p2, %r18, 1073127583;
	@%p2 bra 	$L__BB3_4;
	{
	.reg .b32 %temp; 
	mov.b64 	{%r19, %temp}, %fd107;
	}
	{
	.reg .b32 %temp; 
	mov.b64 	{%temp, %r20}, %fd107;
	}
	add.s32 	%r21, %r20, -1048576;
	mov.b64 	%fd107, {%r19, %r21};
	add.s32 	%r48, %r47, -1022;
$L__BB3_4:
	add.f64 	%fd13, %fd107, 0dBFF0000000000000;
	add.f64 	%fd14, %fd107, 0d3FF0000000000000;
	rcp.approx.ftz.f64 	%fd15, %fd14;
	neg.f64 	%fd16, %fd14;
	fma.rn.f64 	%fd17, %fd16, %fd15, 0d3FF0000000000000;
	fma.rn.f64 	%fd18, %fd17, %fd17, %fd17;
	fma.rn.f64 	%fd19, %fd18, %fd15, %fd15;
	mul.f64 	%fd20, %fd13, %fd19;
	fma.rn.f64 	%fd21, %fd13, %fd19, %fd20;
	mul.f64 	%fd22, %fd21, %fd21;
	fma.rn.f64 	%fd23, %fd22, 0d3EB0F5FF7D2CAFE2, 0d3ED0F5D241AD3B5A;
	fma.rn.f64 	%fd24, %fd23, %fd22, 0d3EF3B20A75488A3F;
	fma.rn.f64 	%fd25, %fd24, %fd22, 0d3F1745CDE4FAECD5;
	fma.rn.f64 	%fd26, %fd25, %fd22, 0d3F3C71C7258A578B;
	fma.rn.f64 	%fd27, %fd26, %fd22, 0d3F6249249242B910;
	fma.rn.f64 	%fd28, %fd27, %fd22, 0d3F89999999999DFB;
	sub.f64 	%fd29, %fd13, %fd21;
	add.f64 	%fd30, %fd29, %fd29;
	neg.f64 	%fd31, %fd21;
	fma.rn.f64 	%fd32, %fd31, %fd13, %fd30;
	mul.f64 	%fd33, %fd19, %fd32;
	fma.rn.f64 	%fd34, %fd22, %fd28, 0d3FB5555555555555;
	mov.f64 	%fd35, 0d3FB5555555555555;
	sub.f64 	%fd36, %fd35, %fd34;
	fma.rn.f64 	%fd37, %fd22, %fd28, %fd36;
	add.f64 	%fd38, %fd37, 0dBC46A4CB00B9E7B0;
	add.f64 	%fd39, %fd34, %fd38;
	sub.f64 	%fd40, %fd34, %fd39;
	add.f64 	%fd41, %fd38, %fd40;
	mul.rn.f64 	%fd42, %fd21, %fd21;
	neg.f64 	%fd43, %fd42;
	fma.rn.f64 	%fd44, %fd21, %fd21, %fd43;
	{
	.reg .b32 %temp; 
	mov.b64 	{%r22, %temp}, %fd33;
	}
	{
	.reg .b32 %temp; 
	mov.b64 	{%temp, %r23}, %fd33;
	}
	add.s32 	%r24, %r23, 1048576;
	mov.b64 	%fd45, {%r22, %r24};
	fma.rn.f64 	%fd46, %fd21, %fd45, %fd44;
	mul.rn.f64 	%fd47, %fd42, %fd21;
	neg.f64 	%fd48, %fd47;
	fma.rn.f64 	%fd49, %fd42, %fd21, %fd48;
	fma.rn.f64 	%fd50, %fd42, %fd33, %fd49;
	fma.rn.f64 	%fd51, %fd46, %fd21, %fd50;
	mul.rn.f64 	%fd52, %fd39, %fd47;
	neg.f64 	%fd53, %fd52;
	fma.rn.f64 	%fd54, %fd39, %fd47, %fd53;
	fma.rn.f64 	%fd55, %fd39, %fd51, %fd54;
	fma.rn.f64 	%fd56, %fd41, %fd47, %fd55;
	add.f64 	%fd57, %fd52, %fd56;
	sub.f64 	%fd58, %fd52, %fd57;
	add.f64 	%fd59, %fd56, %fd58;
	add.f64 	%fd60, %fd21, %fd57;
	sub.f64 	%fd61, %fd21, %fd60;
	add.f64 	%fd62, %fd57, %fd61;
	add.f64 	%fd63, %fd59, %fd62;
	add.f64 	%fd64, %fd33, %fd63;
	add.f64 	%fd65, %fd60, %fd64;
	sub.f64 	%fd66, %fd60, %fd65;
	add.f64 	%fd67, %fd64, %fd66;
	xor.b32  	%r25, %r48, -2147483648;
	mov.b32 	%r26, 1127219200;
	mov.b64 	%fd68, {%r25, %r26};
	mov.b32 	%r27, -2147483648;
	mov.b64 	%fd69, {%r27, %r26};
	sub.f64 	%fd70, %fd68, %fd69;
	fma.rn.f64 	%fd71, %fd70, 0d3FE62E42FEFA39EF, %fd65;
	fma.rn.f64 	%fd72, %fd70, 0dBFE62E42FEFA39EF, %fd71;
	sub.f64 	%fd73, %fd72, %fd65;
	sub.f64 	%fd74, %fd67, %fd73;
	fma.rn.f64 	%fd75, %fd70, 0d3C7ABC9E3B39803F, %fd74;
	add.f64 	%fd76, %fd71, %fd75;
	sub.f64 	%fd77, %fd71, %fd76;
	add.f64 	%fd78, %fd75, %fd77;
	{
	.reg .b32 %temp; 
	mov.b64 	{%temp, %r28}, %fd11;
	}
	{
	.reg .b32 %temp; 
	mov.b64 	{%r29, %temp}, %fd11;
	}
	shl.b32 	%r30, %r28, 1;
	setp.gt.u32 	%p3, %r30, -33554433;
	and.b32  	%r31, %r28, -15728641;
	selp.b32 	%r32, %r31, %r28, %p3;
	mov.b64 	%fd79, {%r29, %r32};
	mul.rn.f64 	%fd80, %fd76, %fd79;
	neg.f64 	%fd81, %fd80;
	fma.rn.f64 	%fd82, %fd76, %fd79, %fd81;
	fma.rn.f64 	%fd83, %fd78, %fd79, %fd82;
	add.f64 	%fd4, %fd80, %fd83;
	sub.f64 	%fd84, %fd80, %fd4;
	add.f64 	%fd5, %fd83, %fd84;
	fma.rn.f64 	%fd85, %fd4, 0d3FF71547652B82FE, 0d4338000000000000;
	{
	.reg .b32 %temp; 
	mov.b64 	{%r13, %temp}, %fd85;
	}
	mov.f64 	%fd86, 0dC338000000000000;
	add.rn.f64 	%fd87, %fd85, %fd86;
	fma.rn.f64 	%fd88, %fd87, 0dBFE62E42FEFA39EF, %fd4;
	fma.rn.f64 	%fd89, %fd87, 0dBC7ABC9E3B39803F, %fd88;
	fma.rn.f64 	%fd90, %fd89, 0d3E5ADE1569CE2BDF, 0d3E928AF3FCA213EA;
	fma.rn.f64 	%fd91, %fd90, %fd89, 0d3EC71DEE62401315;
	fma.rn.f64 	%fd92, %fd91, %fd89, 0d3EFA01997C89EB71;
	fma.rn.f64 	%fd93, %fd92, %fd89, 0d3F2A01A014761F65;
	fma.rn.f64 	%fd94, %fd93, %fd89, 0d3F56C16C1852B7AF;
	fma.rn.f64 	%fd95, %fd94, %fd89, 0d3F81111111122322;
	fma.rn.f64 	%fd96, %fd95, %fd89, 0d3FA55555555502A1;
	fma.rn.f64 	%fd97, %fd96, %fd89, 0d3FC5555555555511;
	fma.rn.f64 	%fd98, %fd97, %fd89, 0d3FE000000000000B;
	fma.rn.f64 	%fd99, %fd98, %fd89, 0d3FF0000000000000;
	fma.rn.f64 	%fd100, %fd99, %fd89, 0d3FF0000000000000;
	{
	.reg .b32 %temp; 
	mov.b64 	{%r14, %temp}, %fd100;
	}
	{
	.reg .b32 %temp; 
	mov.b64 	{%temp, %r15}, %fd100;
	}
	shl.b32 	%r33, %r13, 20;
	add.s32 	%r34, %r33, %r15;
	mov.b64 	%fd108, {%r14, %r34};
	{
	.reg .b32 %temp; 
	mov.b64 	{%temp, %r35}, %fd4;
	}
	mov.b32 	%f2, %r35;
	abs.f32 	%f1, %f2;
	setp.lt.f32 	%p4, %f1, 0f4086232B;
	@%p4 bra 	$L__BB3_7;
	setp.lt.f64 	%p5, %fd4, 0d0000000000000000;
	add.f64 	%fd101, %fd4, 0d7FF0000000000000;
	selp.f64 	%fd108, 0d0000000000000000, %fd101, %p5;
	setp.geu.f32 	%p6, %f1, 0f40874800;
	@%p6 bra 	$L__BB3_7;
	shr.u32 	%r36, %r13, 31;
	add.s32 	%r37, %r13, %r36;
	shr.s32 	%r38, %r37, 1;
	shl.b32 	%r39, %r38, 20;
	add.s32 	%r40, %r15, %r39;
	mov.b64 	%fd102, {%r14, %r40};
	sub.s32 	%r41, %r13, %r38;
	shl.b32 	%r42, %r41, 20;
	add.s32 	%r43, %r42, 1072693248;
	mov.b32 	%r44, 0;
	mov.b64 	%fd103, {%r44, %r43};
	mul.f64 	%fd108, %fd103, %fd102;
$L__BB3_7:
	abs.f64 	%fd104, %fd108;
	setp.eq.f64 	%p7, %fd104, 0d7FF0000000000000;
	fma.rn.f64 	%fd105, %fd108, %fd5, %fd108;
	selp.f64 	%fd106, %fd108, %fd105, %p7;
	st.param.f64 	[func_retval0], %fd106;
	ret;

}


// ===== COMPILED SASS (sm_100) =====

	.target	sm_100

	.elftype	@"ET_EXEC"


//--------------------- .note.nv.tkinfo           --------------------------
	.section	.note.nv.tkinfo,"",@"SHT_NOTE"
	.sectionflags	@"SHF_NOTE_NV_TKINFO"
	.tkinfo
        /*0018*/ 	.word	0x00000002
        /*0030*/ 	.string	""
        /*0030*/ 	.string	"ptxas"
        /*0030*/ 	.string	"Cuda compilation tools, release 13.0, V13.0.88"
        /*0030*/ 	.string	"Build cuda_13.0.r13.0/compiler.36424714_0"
        /*0030*/ 	.string	"-arch sm_100 -m 64 "



//--------------------- .note.nv.cuinfo           --------------------------
	.section	.note.nv.cuinfo,"",@"SHT_NOTE"
	.sectionflags	@"SHF_NOTE_NV_CUINFO"
        /*0018*/ 	.short	0x0002
        /*001a*/ 	.short	0x0064
        /*001c*/ 	.short	0x0082
	.zero		2


//--------------------- .nv.info                  --------------------------
	.section	.nv.info,"",@"SHT_CUDA_INFO"
	.align	4


	//----- nvinfo : EIATTR_REGCOUNT
	.align		4
        /*0000*/ 	.byte	0x04, 0x2f
        /*0002*/ 	.short	(.L_1 - .L_0)
	.align		4
.L_0:
        /*0004*/ 	.word	index@(_Z20setBoundaryCondition4Grid)
        /*0008*/ 	.word	0x0000001e


	//----- nvinfo : EIATTR_FRAME_SIZE
	.align		4
.L_1:
        /*000c*/ 	.byte	0x04, 0x11
        /*000e*/ 	.short	(.L_3 - .L_2)
	.align		4
.L_2:
        /*0010*/ 	.word	index@(_Z20setBoundaryCondition4Grid)
        /*0014*/ 	.word	0x00000000


	//----- nvinfo : EIATTR_REGCOUNT
	.align		4
.L_3:
        /*0018*/ 	.byte	0x04, 0x2f
        /*001a*/ 	.short	(.L_5 - .L_4)
	.align		4
.L_4:
        /*001c*/ 	.word	index@(_Z11computeAmaxPd4Grid)
        /*0020*/ 	.word	0x00000020


	//----- nvinfo : EIATTR_FRAME_SIZE
	.align		4
.L_5:
        /*0024*/ 	.byte	0x04, 0x11
        /*0026*/ 	.short	(.L_7 - .L_6)
	.align		4
.L_6:
        /*0028*/ 	.word	index@($_Z11computeAmaxPd4Grid$__internal_accurate_pow)
        /*002c*/ 	.word	0x00000000


	//----- nvinfo : EIATTR_FRAME_SIZE
	.align		4
.L_7:
        /*0030*/ 	.byte	0x04, 0x11
        /*0032*/ 	.short	(.L_9 - .L_8)
	.align		4
.L_8:
        /*0034*/ 	.word	index@($__internal_1_$__cuda_sm20_div_rn_f64_full)
        /*0038*/ 	.word	0x00000000


	//----- nvinfo : EIATTR_FRAME_SIZE
	.align		4
.L_9:
        /*003c*/ 	.byte	0x04, 0x11
        /*003e*/ 	.short	(.L_11 - .L_10)
	.align		4
.L_10:
        /*0040*/ 	.word	index@(_Z11computeAmaxPd4Grid)
        /*0044*/ 	.word	0x00000000


	//----- nvinfo : EIATTR_REGCOUNT
	.align		4
.L_11:
        /*0048*/ 	.byte	0x04, 0x2f
        /*004a*/ 	.short	(.L_13 - .L_12)
	.align		4
.L_12:
        /*004c*/ 	.word	index@(_Z10initialize4Griddddddi)
        /*0050*/ 	.word	0x00000028


	//----- nvinfo : EIATTR_FRAME_SIZE
	.align		4
.L_13:
        /*0054*/ 	.byte	0x04, 0x11
        /*0056*/ 	.short	(.L_15 - .L_14)
	.align		4
.L_14:
        /*0058*/ 	.word	index@($_Z10initialize4Griddddddi$__internal_accurate_pow)
        /*005c*/ 	.word	0x00000000


	//----- nvinfo : EIATTR_FRAME_SIZE
	.align		4
.L_15:
        /*0060*/ 	.byte	0x04, 0x11
        /*0062*/ 	.short	(.L_17 - .L_16)
	.align		4
.L_16:
        /*0064*/ 	.word	index@($__internal_0_$__cuda_sm20_div_rn_f64_full)
        /*0068*/ 	.word	0x00000000


	//----- nvinfo : EIATTR_FRAME_SIZE
	.align		4
.L_17:
        /*006c*/ 	.byte	0x04, 0x11
        /*006e*/ 	.short	(.L_19 - .L_18)
	.align		4
.L_18:
        /*0070*/ 	.word	index@(_Z10initialize4Griddddddi)
        /*0074*/ 	.word	0x00000000


	//----- nvinfo : EIATTR_MIN_STACK_SIZE
	.align		4
.L_19:
        /*0078*/ 	.byte	0x04, 0x12
        /*007a*/ 	.short	(.L_21 - .L_20)
	.align		4
.L_20:
        /*007c*/ 	.word	index@(_Z10initialize4Griddddddi)
        /*0080*/ 	.word	0x00000000


	//----- nvinfo : EIATTR_MIN_STACK_SIZE
	.align		4
.L_21:
        /*0084*/ 	.byte	0x04, 0x12
        /*0086*/ 	.short	(.L_23 - .L_22)
	.align		4
.L_22:
        /*0088*/ 	.word	index@(_Z11computeAmaxPd4Grid)
        /*008c*/ 	.word	0x00000000


	//----- nvinfo : EIATTR_MIN_STACK_SIZE
	.align		4
.L_23:
        /*0090*/ 	.byte	0x04, 0x12
        /*0092*/ 	.short	(.L_25 - .L_24)
	.align		4
.L_24:
        /*0094*/ 	.word	index@(_Z20setBoundaryCondition4Grid)
        /*0098*/ 	.word	0x00000000
.L_25:


//--------------------- .nv.compat                --------------------------
	.section	.nv.compat,"",@"SHT_CUDA_COMPAT_INFO"
	.align	4
        /*0000*/ 	.byte	0x02, 0x09, 0x00, 0x00, 0x02, 0x02, 0x01, 0x00, 0x02, 0x05, 0x05, 0x00, 0x03, 0x07, 0x01, 0x01
        /*0010*/ 	.byte	0x02, 0x03, 0x00, 0x00, 0x02, 0x06, 0x01, 0x00, 0x04, 0x0b, 0x08, 0x00, 0x01, 0x00, 0x00, 0x00
        /*0020*/ 	.byte	0x00, 0x00, 0x00, 0x00


//--------------------- .nv.info._Z10initialize4Griddddddi --------------------------
	.section	.nv.info._Z10initialize4Griddddddi,"",@"SHT_CUDA_INFO"
	.sectionflags	@""
	.align	4


	//----- nvinfo : EIATTR_CUDA_API_VERSION
	.align		4
        /*0000*/ 	.byte	0x04, 0x37
        /*0002*/ 	.short	(.L_27 - .L_26)
.L_26:
        /*0004*/ 	.word	0x00000082


	//----- nvinfo : EIATTR_KPARAM_INFO
	.align		4
.L_27:
        /*0008*/ 	.byte	0x04, 0x17
        /*000a*/ 	.short	(.L_29 - .L_28)
.L_28:
        /*000c*/ 	.word	0x00000000
        /*0010*/ 	.short	0x0006
        /*0012*/ 	.short	0x0058
        /*0014*/ 	.byte	0x00, 0xf0, 0x11, 0x00


	//----- nvinfo : EIATTR_KPARAM_INFO
	.align		4
.L_29:
        /*0018*/ 	.byte	0x04, 0x17
        /*001a*/ 	.short	(.L_31 - .L_30)
.L_30:
        /*001c*/ 	.word	0x00000000
        /*0020*/ 	.short	0x0005
        /*0022*/ 	.short	0x0050
        /*0024*/ 	.byte	0x00, 0xf0, 0x21, 0x00


	//----- nvinfo : EIATTR_KPARAM_INFO
	.align		4
.L_31:
        /*0028*/ 	.byte	0x04, 0x17
        /*002a*/ 	.short	(.L_33 - .L_32)
.L_32:
        /*002c*/ 	.word	0x00000000
        /*0030*/ 	.short	0x0004
        /*0032*/ 	.short	0x0048
        /*0034*/ 	.byte	0x00, 0xf0, 0x21, 0x00


	//----- nvinfo : EIATTR_KPARAM_INFO
	.align		4
.L_33:
        /*0038*/ 	.byte	0x04, 0x17
        /*003a*/ 	.short	(.L_35 - .L_34)
.L_34:
        /*003c*/ 	.word	0x00000000
        /*0040*/ 	.short	0x0003
        /*0042*/ 	.short	0x0040
        /*0044*/ 	.byte	0x00, 0xf0, 0x21, 0x00


	//----- nvinfo : EIATTR_KPARAM_INFO
	.align		4
.L_35:
        /*0048*/ 	.byte	0x04, 0x17
        /*004a*/ 	.short	(.L_37 - .L_36)
.L_36:
        /*004c*/ 	.word	0x00000000
        /*0050*/ 	.short	0x0002
        /*0052*/ 	.short	0x0038
        /*0054*/ 	.byte	0x00, 0xf0, 0x21, 0x00


	//----- nvinfo : EIATTR_KPARAM_INFO
	.align		4
.L_37:
        /*0058*/ 	.byte	0x04, 0x17
        /*005a*/ 	.short	(.L_39 - .L_38)
.L_38:
        /*005c*/ 	.word	0x00000000
        /*0060*/ 	.short	0x0001
        /*0062*/ 	.short	0x0030
        /*0064*/ 	.byte	0x00, 0xf0, 0x21, 0x00


	//----- nvinfo : EIATTR_KPARAM_INFO
	.align		4
.L_39:
        /*0068*/ 	.byte	0x04, 0x17
        /*006a*/ 	.short	(.L_41 - .L_40)
.L_40:
        /*006c*/ 	.word	0x00000000
        /*0070*/ 	.short	0x0000
        /*0072*/ 	.short	0x0000
        /*0074*/ 	.byte	0x00, 0xf0, 0xc1, 0x00


	//----- nvinfo : EIATTR_SPARSE_MMA_MASK
	.align		4
.L_41:
        /*0078*/ 	.byte	0x03, 0x50
        /*007a*/ 	.short	0x0000


	//----- nvinfo : EIATTR_MAXREG_COUNT
	.align		4
        /*007c*/ 	.byte	0x03, 0x1b
        /*007e*/ 	.short	0x00ff


	//----- nvinfo : EIATTR_MERCURY_ISA_VERSION
	.align		4
        /*0080*/ 	.byte	0x03, 0x5f
        /*0082*/ 	.short	0x0101


	//----- nvinfo : EIATTR_VRC_CTA_INIT_COUNT
	.align		4
        /*0084*/ 	.byte	0x02, 0x4a
	.zero		1
	.zero		1


	//----- nvinfo : EIATTR_EXIT_INSTR_OFFSETS
	.align		4
        /*0088*/ 	.byte	0x04, 0x1c
        /*008a*/ 	.short	(.L_43 - .L_42)


	//   ....[0]....
.L_42:
        /*008c*/ 	.word	0x00000100


	//   ....[1]....
        /*0090*/ 	.word	0x00000fc0


	//----- nvinfo : EIATTR_CRS_STACK_SIZE
	.align		4
.L_43:
        /*0094*/ 	.byte	0x04, 0x1e
        /*0096*/ 	.short	(.L_45 - .L_44)
.L_44:
        /*0098*/ 	.word	0x00000000


	//----- nvinfo : EIATTR_CBANK_PARAM_SIZE
	.align		4
.L_45:
        /*009c*/ 	.byte	0x03, 0x19
        /*009e*/ 	.short	0x005c


	//----- nvinfo : EIATTR_PARAM_CBANK
	.align		4
        /*00a0*/ 	.byte	0x04, 0x0a
        /*00a2*/ 	.short	(.L_47 - .L_46)
	.align		4
.L_46:
        /*00a4*/ 	.word	index@(.nv.constant0._Z10initialize4Griddddddi)
        /*00a8*/ 	.short	0x0380
        /*00aa*/ 	.short	0x005c


	//----- nvinfo : EIATTR_SW_WAR
	.align		4
.L_47:
        /*00ac*/ 	.byte	0x04, 0x36
        /*00ae*/ 	.short	(.L_49 - .L_48)
.L_48:
        /*00b0*/ 	.word	0x00000008
.L_49:


//--------------------- .nv.info._Z11computeAmaxPd4Grid --------------------------
	.section	.nv.info._Z11computeAmaxPd4Grid,"",@"SHT_CUDA_INFO"
	.sectionflags	@""
	.align	4


	//----- nvinfo : EIATTR_CUDA_API_VERSION
	.align		4
        /*0000*/ 	.byte	0x04, 0x37
        /*0002*/ 	.short	(.L_51 - .L_50)
.L_50:
        /*0004*/ 	.word	0x00000082


	//----- nvinfo : EIATTR_KPARAM_INFO
	.align		4
.L_51:
        /*0008*/ 	.byte	0x04, 0x17
        /*000a*/ 	.short	(.L_53 - .L_52)
.L_52:
        /*000c*/ 	.word	0x00000000
        /*0010*/ 	.short	0x0001
        /*0012*/ 	.short	0x0008
        /*0014*/ 	.byte	0x00, 0xf0, 0xc1, 0x00


	//----- nvinfo : EIATTR_KPARAM_INFO
	.align		4
.L_53:
        /*0018*/ 	.byte	0x04, 0x17
        /*001a*/ 	.short	(.L_55 - .L_54)
.L_54:
        /*001c*/ 	.word	0x00000000
        /*0020*/ 	.short	0x0000
        /*0022*/ 	.short	0x0000
        /*0024*/ 	.byte	0x00, 0xf5, 0x21, 0x00


	//----- nvinfo : EIATTR_SPARSE_MMA_MASK
	.align		4
.L_55:
        /*0028*/ 	.byte	0x03, 0x50
        /*002a*/ 	.short	0x0000


	//----- nvinfo : EIATTR_MAXREG_COUNT
	.align		4
        /*002c*/ 	.byte	0x03, 0x1b
        /*002e*/ 	.short	0x00ff


	//----- nvinfo : EIATTR_NUM_BARRIERS
	.align		4
        /*0030*/ 	.byte	0x02, 0x4c
        /*0032*/ 	.byte	0x01
	.zero		1


	//----- nvinfo : EIATTR_MERCURY_ISA_VERSION
	.align		4
        /*0034*/ 	.byte	0x03, 0x5f
        /*0036*/ 	.short	0x0101


	//----- nvinfo : EIATTR_VRC_CTA_INIT_COUNT
	.align		4
        /*0038*/ 	.byte	0x02, 0x4a
	.zero		1
	.zero		1


	//----- nvinfo : EIATTR_EXIT_INSTR_OFFSETS
	.align		4
        /*003c*/ 	.byte	0x04, 0x1c
        /*003e*/ 	.short	(.L_57 - .L_56)


	//   ....[0]....
.L_56:
        /*0040*/ 	.word	0x000013f0


	//   ....[1]....
        /*0044*/ 	.word	0x00001460


	//----- nvinfo : EIATTR_CRS_STACK_SIZE
	.align		4
.L_57:
        /*0048*/ 	.byte	0x04, 0x1e
        /*004a*/ 	.short	(.L_59 - .L_58)
.L_58:
        /*004c*/ 	.word	0x00000000


	//----- nvinfo : EIATTR_CBANK_PARAM_SIZE
	.align		4
.L_59:
        /*0050*/ 	.byte	0x03, 0x19
        /*0052*/ 	.short	0x0038


	//----- nvinfo : EIATTR_PARAM_CBANK
	.align		4
        /*0054*/ 	.byte	0x04, 0x0a
        /*0056*/ 	.short	(.L_61 - .L_60)
	.align		4
.L_60:
        /*0058*/ 	.word	index@(.nv.constant0._Z11computeAmaxPd4Grid)
        /*005c*/ 	.short	0x0380
        /*005e*/ 	.short	0x0038


	//----- nvinfo : EIATTR_SW_WAR
	.align		4
.L_61:
        /*0060*/ 	.byte	0x04, 0x36
        /*0062*/ 	.short	(.L_63 - .L_62)
.L_62:
        /*0064*/ 	.word	0x00000008
.L_63:


//--------------------- .nv.info._Z20setBoundaryCondition4Grid --------------------------
	.section	.nv.info._Z20setBoundaryCondition4Grid,"",@"SHT_CUDA_INFO"
	.sectionflags	@""
	.align	4


	//----- nvinfo : EIATTR_CUDA_API_VERSION
	.align		4
        /*0000*/ 	.byte	0x04, 0x37
        /*0002*/ 	.short	(.L_65 - .L_64)
.L_64:
        /*0004*/ 	.word	0x00000082


	//----- nvinfo : EIATTR_KPARAM_INFO
	.align		4
.L_65:
        /*0008*/ 	.byte	0x04, 0x17
        /*000a*/ 	.short	(.L_67 - .L_66)
.L_66:
        /*000c*/ 	.word	0x00000000
        /*0010*/ 	.short	0x0000
        /*0012*/ 	.short	0x0000
        /*0014*/ 	.byte	0x00, 0xf0, 0xc1, 0x00


	//----- nvinfo : EIATTR_SPARSE_MMA_MASK
	.align		4
.L_67:
        /*0018*/ 	.byte	0x03, 0x50
        /*001a*/ 	.short	0x0000


	//----- nvinfo : EIATTR_MAXREG_COUNT
	.align		4
        /*001c*/ 	.byte	0x03, 0x1b
        /*001e*/ 	.short	0x00ff


	//----- nvinfo : EIATTR_MERCURY_ISA_VERSION
	.align		4
        /*0020*/ 	.byte	0x03, 0x5f
        /*0022*/ 	.short	0x0101


	//----- nvinfo : EIATTR_VRC_CTA_INIT_COUNT
	.align		4
        /*0024*/ 	.byte	0x02, 0x4a
	.zero		1
	.zero		1


	//----- nvinfo : EIATTR_EXIT_INSTR_OFFSETS
	.align		4
        /*0028*/ 	.byte	0x04, 0x1c
        /*002a*/ 	.short	(.L_69 - .L_68)


	//   ....[0]....
.L_68:
        /*002c*/ 	.word	0x00000860


	//   ....[1]....
        /*0030*/ 	.word	0x00000930


	//----- nvinfo : EIATTR_CRS_STACK_SIZE
	.align		4
.L_69:
        /*0034*/ 	.byte	0x04, 0x1e
        /*0036*/ 	.short	(.L_71 - .L_70)
.L_70:
        /*0038*/ 	.word	0x00000000


	//----- nvinfo : EIATTR_CBANK_PARAM_SIZE
	.align		4
.L_71:
        /*003c*/ 	.byte	0x03, 0x19
        /*003e*/ 	.short	0x0030


	//----- nvinfo : EIATTR_PARAM_CBANK
	.align		4
        /*0040*/ 	.byte	0x04, 0x0a
        /*0042*/ 	.short	(.L_73 - .L_72)
	.align		4
.L_72:
        /*0044*/ 	.word	index@(.nv.constant0._Z20setBoundaryCondition4Grid)
        /*0048*/ 	.short	0x0380
        /*004a*/ 	.short	0x0030


	//----- nvinfo : EIATTR_SW_WAR
	.align		4
.L_73:
        /*004c*/ 	.byte	0x04, 0x36
        /*004e*/ 	.short	(.L_75 - .L_74)
.L_74:
        /*0050*/ 	.word	0x00000008
.L_75:


//--------------------- .nv.callgraph             --------------------------
	.section	.nv.callgraph,"",@"SHT_CUDA_CALLGRAPH"
	.align	4
	.sectionentsize	8
	.align		4
        /*0000*/ 	.word	0x00000000
	.align		4
        /*0004*/ 	.word	0xffffffff
	.align		4
        /*0008*/ 	.word	0x00000000
	.align		4
        /*000c*/ 	.word	0xfffffffe
	.align		4
        /*0010*/ 	.word	0x00000000
	.align		4
        /*0014*/ 	.word	0xfffffffd
	.align		4
        /*0018*/ 	.word	0x00000000
	.align		4
        /*001c*/ 	.word	0xfffffffc


//--------------------- .text._Z10initialize4Griddddddi --------------------------
	.section	.text._Z10initialize4Griddddddi,"ax",@progbits
	.align	128
        .global         _Z10initialize4Griddddddi
        .type           _Z10initialize4Griddddddi,@function
        .size           _Z10initialize4Griddddddi,(.L_x_58 - _Z10initialize4Griddddddi)
        .other          _Z10initialize4Griddddddi,@"STO_CUDA_ENTRY STV_DEFAULT"
_Z10initialize4Griddddddi:
.text._Z10initialize4Griddddddi:
[----:B------:R-:W-:Y:S01]  /*0000*/  LDC R1, c[0x0][0x37c] ;  /* 0x0000df00ff017b82 */ /* 0x000fe20000000800 */
[----:B------:R-:W0:Y:S07]  /*0010*/  S2R R3, SR_TID.X ;  /* 0x0000000000037919 */ /* 0x000e2e0000002100 */
[----:B------:R-:W0:Y:S01]  /*0020*/  S2UR UR6, SR_CTAID.X ;  /* 0x00000000000679c3 */ /* 0x000e220000002500 */
[----:B------:R-:W1:Y:S01]  /*0030*/  LDCU.64 UR4, c[0x0][0x388] ;  /* 0x00007100ff0477ac */ /* 0x000e620008000a00 */
[----:B------:R-:W2:Y:S06]  /*0040*/  S2R R5, SR_TID.Y ;  /* 0x0000000000057919 */ /* 0x000eac0000002200 */
[----:B------:R-:W0:Y:S08]  /*0050*/  LDC R2, c[0x0][0x360] ;  /* 0x0000d800ff027b82 */ /* 0x000e300000000800 */
[----:B------:R-:W2:Y:S01]  /*0060*/  S2UR UR7, SR_CTAID.Y ;  /* 0x00000000000779c3 */ /* 0x000ea20000002600 */
[----:B-1----:R-:W-:-:S07]  /*0070*/  UIADD3 UR4, UPT, UPT, UR4, 0x2, URZ ;  /* 0x0000000204047890 */ /* 0x002fce000fffe0ff */
[----:B------:R-:W2:Y:S01]  /*0080*/  LDC R0, c[0x0][0x364] ;  /* 0x0000d900ff007b82 */ /* 0x000ea20000000800 */
[----:B0-----:R-:W-:-:S05]  /*0090*/  IMAD R2, R2, UR6, R3 ;  /* 0x0000000602027c24 */ /* 0x001fca000f8e0203 */
[----:B------:R-:W-:Y:S01]  /*00a0*/  ISETP.GE.AND P0, PT, R2, UR4, PT ;  /* 0x0000000402007c0c */ /* 0x000fe2000bf06270 */
[----:B------:R-:W-:-:S03]  /*00b0*/  UIADD3 UR4, UPT, UPT, UR5, 0x2, URZ ;  /* 0x0000000205047890 */ /* 0x000fc6000fffe0ff */
[----:B------:R-:W-:Y:S01]  /*00c0*/  ISETP.LT.OR P0, PT, R2, 0x2, P0 ;  /* 0x000000020200780c */ /* 0x000fe20000701670 */
[----:B--2---:R-:W-:-:S05]  /*00d0*/  IMAD R3, R0, UR7, R5 ;  /* 0x0000000700037c24 */ /* 0x004fca000f8e0205 */
[----:B------:R-:W-:-:S04]  /*00e0*/  ISETP.LT.U32.OR P0, PT, R3, 0x2, P0 ;  /* 0x000000020300780c */ /* 0x000fc80000701470 */
[----:B------:R-:W-:-:S13]  /*00f0*/  ISETP.GE.OR P0, PT, R3, UR4, P0 ;  /* 0x0000000403007c0c */ /* 0x000fda0008706670 */
[----:B------:R-:W-:Y:S05]  /*0100*/  @P0 EXIT ;  /* 0x000000000000094d */ /* 0x000fea0003800000 */
[----:B------:R-:W-:Y:S01]  /*0110*/  VIADD R8, R3, 0xfffffffe ;  /* 0xfffffffe03087836 */ /* 0x000fe20000000000 */
[----:B------:R-:W0:Y:S01]  /*0120*/  LDCU UR8, c[0x0][0x3d8] ;  /* 0x00007b00ff0877ac */ /* 0x000e220008000800 */
[----:B------:R-:W1:Y:S01]  /*0130*/  LDC.64 R32, c[0x0][0x3b8] ;  /* 0x0000ee00ff207b82 */ /* 0x000e620000000a00 */
[----:B------:R-:W-:Y:S01]  /*0140*/  VIADD R0, R2, 0xfffffffe ;  /* 0xfffffffe02007836 */ /* 0x000fe20000000000 */
[----:B------:R-:W2:Y:S01]  /*0150*/  I2F.F64.U32 R6, R8 ;  /* 0x0000000800067312 */ /* 0x000ea20000201800 */
[----:B------:R-:W1:Y:S01]  /*0160*/  LDCU.64 UR6, c[0x0][0x3d0] ;  /* 0x00007a00ff0677ac */ /* 0x000e620008000a00 */
[----:B------:R-:W-:Y:S01]  /*0170*/  CS2R R10, SRZ ;  /* 0x00000000000a7805 */ /* 0x000fe2000001ff00 */
[----:B------:R-:W3:Y:S03]  /*0180*/  LDCU.64 UR4, c[0x0][0x3c8] ;  /* 0x00007900ff0477ac */ /* 0x000ee60008000a00 */
[----:B------:R-:W3:Y:S02]  /*0190*/  LDC.64 R12, c[0x0][0x3b0] ;  /* 0x0000ec00ff0c7b82 */ /* 0x000ee40000000a00 */
[----:B------:R-:W4:Y:S01]  /*01a0*/  I2F.F64.U32 R4, R0 ;  /* 0x0000000000047312 */ /* 0x000f220000201800 */
[----:B0-----:R-:W-:Y:S01]  /*01b0*/  UISETP.NE.AND UP0, UPT, UR8, 0x2, UPT ;  /* 0x000000020800788c */ /* 0x001fe2000bf05270 */
[----:B--2---:R-:W-:-:S02]  /*01c0*/  DADD R6, R6, 0.5 ;  /* 0x3fe0000006067429 */ /* 0x004fc40000000000 */
[----:B----4-:R-:W-:-:S06]  /*01d0*/  DADD R4, R4, 0.5 ;  /* 0x3fe0000004047429 */ /* 0x010fcc0000000000 */
[----:B-1----:R-:W-:Y:S02]  /*01e0*/  DFMA R32, R6, UR6, R32 ;  /* 0x0000000606207c2b */ /* 0x002fe40008000020 */
[----:B---3--:R-:W-:Y:S01]  /*01f0*/  DFMA R12, R4, UR4, R12 ;  /* 0x00000004040c7c2b */ /* 0x008fe2000800000c */
[----:B------:R-:W-:Y:S01]  /*0200*/  UMOV UR4, URZ ;  /* 0x000000ff00047c82 */ /* 0x000fe20008000000 */
[----:B------:R-:W-:Y:S09]  /*0210*/  BRA.U !UP0, `(.L_x_0) ;  /* 0x0000000108887547 */ /* 0x000ff2000b800000 */
[----:B------:R-:W-:-:S09]  /*0220*/  UISETP.NE.AND UP0, UPT, UR8, 0x1, UPT ;  /* 0x000000010800788c */ /* 0x000fd2000bf05270 */
[----:B------:R-:W-:Y:S05]  /*0230*/  BRA.U UP0, `(.L_x_1) ;  /* 0x0000000900047547 */ /* 0x000fea000b800000 */
[----:B------:R-:W-:Y:S01]  /*0240*/  DSETP.GE.AND P3, PT, R12, 0.5, PT ;  /* 0x3fe000000c00742a */ /* 0x000fe20003f66000 */
[----:B------:R-:W-:Y:S01]  /*0250*/  IMAD.MOV.U32 R4, RZ, RZ, 0x3ff80000 ;  /* 0x3ff80000ff047424 */ /* 0x000fe200078e00ff */
[----:B------:R-:W-:Y:S02]  /*0260*/  DSETP.GEU.AND P0, PT, R32, 0.5, PT ;  /* 0x3fe000002000742a */ /* 0x000fe40003f0e000 */
[----:B------:R-:W-:-:S04]  /*0270*/  DSETP.GEU.AND P1, PT, R12, 0.5, PT ;  /* 0x3fe000000c00742a */ /* 0x000fc80003f2e000 */
[----:B------:R-:W-:Y:S02]  /*0280*/  DSETP.LT.AND P2, PT, R12, 0.5, !P0 ;  /* 0x3fe000000c00742a */ /* 0x000fe40004741000 */
[----:B------:R-:W-:-:S04]  /*0290*/  DSETP.GE.AND P1, PT, R32, 0.5, !P1 ;  /* 0x3fe000002000742a */ /* 0x000fc80004f26000 */
[----:B------:R-:W-:Y:S02]  /*02a0*/  SEL R0, RZ, 0xffffffff, !P2 ;  /* 0xffffffffff007807 */ /* 0x000fe40005000000 */
[----:B------:R-:W-:Y:S01]  /*02b0*/  @P3 SEL R0, RZ, 0xffffffff, P0 ;  /* 0xffffffffff003807 */ /* 0x000fe20000000000 */
[----:B------:R-:W-:Y:S01]  /*02c0*/  DSETP.GE.AND P0, PT, R12, 0.5, !P0 ;  /* 0x3fe000000c00742a */ /* 0x000fe20004706000 */
[----:B------:R-:W-:Y:S02]  /*02d0*/  FSEL R8, R4, 1.7581249475479125977, !P1 ;  /* 0x3fe10a3d04087808 */ /* 0x000fe40004800000 */
[----:B------:R-:W-:Y:S02]  /*02e0*/  LOP3.LUT R0, R0, 0x1, RZ, 0xc0, !PT ;  /* 0x0000000100007812 */ /* 0x000fe400078ec0ff */
[----:B------:R-:W-:Y:S02]  /*02f0*/  FSEL R7, RZ, 4.05648183006089761369e+29, !P1 ;  /* 0x70a3d70aff077808 */ /* 0x000fe40004800000 */
[----:B------:R-:W-:-:S02]  /*0300*/  ISETP.NE.U32.AND P3, PT, R0, 0x1, PT ;  /* 0x000000010000780c */ /* 0x000fc40003f65070 */
[----:B------:R-:W-:Y:S02]  /*0310*/  FSEL R0, R4, 1.6499999761581420898, !P1 ;  /* 0x3fd3333304007808 */ /* 0x000fe40004800000 */
[----:B------:R-:W-:Y:S02]  /*0320*/  FSEL R6, RZ, 4.172325063223070174e-08, !P1 ;  /* 0x33333333ff067808 */ /* 0x000fe40004800000 */
[----:B------:R-:W-:Y:S02]  /*0330*/  FSEL R4, RZ, -6.6506799321756383814e-15, !P1 ;  /* 0xa7ef9db2ff047808 */ /* 0x000fe40004800000 */
[----:B------:R-:W-:Y:S02]  /*0340*/  FSEL R5, RZ, 1.9007499217987060547, !P1 ;  /* 0x3ff34bc6ff057808 */ /* 0x000fe40004800000 */
[----:B------:R-:W-:Y:S02]  /*0350*/  FSEL R8, R8, 1.5129998922348022461, !P2 ;  /* 0x3fc1a9fb08087808 */ /* 0x000fe40005000000 */
[----:B------:R-:W-:-:S02]  /*0360*/  FSEL R7, R7, -1.11704748729987647721e+24, !P2 ;  /* 0xe76c8b4407077808 */ /* 0x000fc40005000000 */
[----:B------:R-:W-:Y:S02]  /*0370*/  FSEL R0, R0, 1.2319999933242797852, !P2 ;  /* 0x3f9db22d00007808 */ /* 0x000fe40005000000 */
[----:B------:R-:W-:Y:S02]  /*0380*/  FSEL R6, R6, 2.6379509468046002371e-30, !P2 ;  /* 0x0e56041906067808 */ /* 0x000fe40005000000 */
[----:B------:R-:W-:Y:S02]  /*0390*/  FSEL R4, R4, -6.6506799321756383814e-15, !P2 ;  /* 0xa7ef9db204047808 */ /* 0x000fe40005000000 */
[----:B------:R-:W-:Y:S02]  /*03a0*/  FSEL R5, R5, 1.9007499217987060547, !P2 ;  /* 0x3ff34bc605057808 */ /* 0x000fe40005000000 */
[----:B------:R-:W-:Y:S02]  /*03b0*/  FSEL R9, R8, 1.7581249475479125977, !P0 ;  /* 0x3fe10a3d08097808 */ /* 0x000fe40004000000 */
[----:B------:R-:W-:-:S02]  /*03c0*/  FSEL R8, R7, 4.05648183006089761369e+29, !P0 ;  /* 0x70a3d70a07087808 */ /* 0x000fc40004000000 */
[----:B------:R-:W-:Y:S02]  /*03d0*/  FSEL R6, R6, 4.172325063223070174e-08, !P0 ;  /* 0x3333333306067808 */ /* 0x000fe40004000000 */
[----:B------:R-:W-:Y:S02]  /*03e0*/  FSEL R4, R4, RZ, !P0 ;  /* 0x000000ff04047208 */ /* 0x000fe40004000000 */
[----:B------:R-:W-:Y:S02]  /*03f0*/  FSEL R5, R5, RZ, !P0 ;  /* 0x000000ff05057208 */ /* 0x000fe40004000000 */
[----:B------:R-:W-:Y:S02]  /*0400*/  FSEL R7, R0, 1.6499999761581420898, !P0 ;  /* 0x3fd3333300077808 */ /* 0x000fe40004000000 */
[----:B------:R-:W-:Y:S02]  /*0410*/  FSEL R10, RZ, -6.6506799321756383814e-15, P3 ;  /* 0xa7ef9db2ff0a7808 */ /* 0x000fe40001800000 */
[----:B------:R-:W-:Y:S01]  /*0420*/  FSEL R11, RZ, 1.9007499217987060547, P3 ;  /* 0x3ff34bc6ff0b7808 */ /* 0x000fe20001800000 */
[----:B------:R-:W-:Y:S06]  /*0430*/  BRA `(.L_x_1) ;  /* 0x0000000400847947 */ /* 0x000fec0003800000 */
.L_x_0:
[----:B------:R-:W-:Y:S01]  /*0440*/  DSETP.GEU.AND P0, PT, R12, 5, PT ;  /* 0x401400000c00742a */ /* 0x000fe20003f0e000 */
[----:B------:R-:W-:Y:S01]  /*0450*/  BSSY.RECONVERGENT B0, `(.L_x_1) ;  /* 0x000005f000007945 */ /* 0x000fe20003800200 */
[----:B------:R-:W-:Y:S02]  /*0460*/  IMAD.MOV.U32 R6, RZ, RZ, 0x0 ;  /* 0x00000000ff067424 */ /* 0x000fe400078e00ff */
[----:B------:R-:W-:Y:S02]  /*0470*/  IMAD.MOV.U32 R7, RZ, RZ, 0x41036aa0 ;  /* 0x41036aa0ff077424 */ /* 0x000fe400078e00ff */
[----:B------:R-:W-:Y:S02]  /*0480*/  IMAD.MOV.U32 R4, RZ, RZ, -0x147ae148 ;  /* 0xeb851eb8ff047424 */ /* 0x000fe400078e00ff */
[----:B------:R-:W-:Y:S02]  /*0490*/  IMAD.MOV.U32 R5, RZ, RZ, 0x405ba851 ;  /* 0x405ba851ff057424 */ /* 0x000fe400078e00ff */
[----:B------:R-:W-:-:S02]  /*04a0*/  IMAD.MOV.U32 R8, RZ, RZ, -0x4fdf3b64 ;  /* 0xb020c49cff087424 */ /* 0x000fc400078e00ff */
[----:B------:R-:W-:Y:S02]  /*04b0*/  IMAD.MOV.U32 R9, RZ, RZ, 0x3ffc6872 ;  /* 0x3ffc6872ff097424 */ /* 0x000fe400078e00ff */
[----:B------:R-:W-:Y:S05]  /*04c0*/  @!P0 BRA `(.L_x_2) ;  /* 0x00000004005c8947 */ /* 0x000fea0003800000 */
[----:B------:R-:W-:Y:S01]  /*04d0*/  DADD R4, R12, -35 ;  /* 0xc04180000c047429 */ /* 0x000fe20000000000 */
[----:B------:R-:W-:Y:S01]  /*04e0*/  BSSY.RECONVERGENT B1, `(.L_x_3) ;  /* 0x0000005000017945 */ /* 0x000fe20003800200 */
[----:B------:R-:W-:Y:S01]  /*04f0*/  IMAD.MOV.U32 R35, RZ, RZ, 0x40000000 ;  /* 0x40000000ff237424 */ /* 0x000fe200078e00ff */
[----:B------:R-:W-:-:S05]  /*0500*/  MOV R0, 0x530 ;  /* 0x0000053000007802 */ /* 0x000fca0000000f00 */
[----:B------:R-:W-:-:S11]  /*0510*/  DADD R36, -RZ, |R4| ;  /* 0x00000000ff247229 */ /* 0x000fd60000000504 */
[----:B------:R-:W-:Y:S05]  /*0520*/  CALL.REL.NOINC `($_Z10initialize4Griddddddi$__internal_accurate_pow) ;  /* 0x0000000c00ec7944 */ /* 0x000fea0003c00000 */
[----:B------:R-:W-:Y:S05]  /*0530*/  BSYNC.RECONVERGENT B1 ;  /* 0x0000000000017941 */ /* 0x000fea0003800200 */
.L_x_3:
[----:B------:R-:W0:Y:S01]  /*0540*/  LDC.64 R8, c[0x0][0x3c0] ;  /* 0x0000f000ff087b82 */ /* 0x000e220000000a00 */
[C---:B------:R-:W-:Y:S01]  /*0550*/  DADD R6, R4.reuse, 2 ;  /* 0x4000000004067429 */ /* 0x040fe20000000000 */
[----:B------:R-:W-:Y:S01]  /*0560*/  BSSY.RECONVERGENT B1, `(.L_x_4) ;  /* 0x0000010000017945 */ /* 0x000fe20003800200 */
[C---:B------:R-:W-:Y:S02]  /*0570*/  DSETP.NEU.AND P1, PT, R4.reuse, RZ, PT ;  /* 0x000000ff0400722a */ /* 0x040fe40003f2d000 */
[----:B------:R-:W-:-:S06]  /*0580*/  DSETP.NEU.AND P0, PT, R4, 1, PT ;  /* 0x3ff000000400742a */ /* 0x000fcc0003f0d000 */
[----:B------:R-:W-:-:S04]  /*0590*/  LOP3.LUT R0, R7, 0x7ff00000, RZ, 0xc0, !PT ;  /* 0x7ff0000007007812 */ /* 0x000fc800078ec0ff */
[----:B------:R-:W-:Y:S02]  /*05a0*/  ISETP.NE.AND P2, PT, R0, 0x7ff00000, PT ;  /* 0x7ff000000000780c */ /* 0x000fe40003f45270 */
[----:B------:R-:W-:Y:S01]  /*05b0*/  @!P1 CS2R R14, SRZ ;  /* 0x00000000000e9805 */ /* 0x000fe2000001ff00 */
[----:B0-----:R-:W-:-:S08]  /*05c0*/  DFMA R32, R8, -0.5, R32 ;  /* 0xbfe000000820782b */ /* 0x001fd00000000020 */
[----:B------:R-:W-:-:S10]  /*05d0*/  DADD R6, -RZ, |R32| ;  /* 0x00000000ff067229 */ /* 0x000fd40000000520 */
[----:B------:R-:W-:Y:S01]  /*05e0*/  IMAD.MOV.U32 R36, RZ, RZ, R6 ;  /* 0x000000ffff247224 */ /* 0x000fe200078e0006 */
[----:B------:R-:W-:Y:S06]  /*05f0*/  @P2 BRA `(.L_x_5) ;  /* 0x0000000000182947 */ /* 0x000fec0003800000 */
[----:B------:R-:W-:-:S14]  /*0600*/  DSETP.NAN.AND P1, PT, R4, R4, PT ;  /* 0x000000040400722a */ /* 0x000fdc0003f28000 */
[----:B------:R-:W-:Y:S01]  /*0610*/  @P1 DADD R14, R4, 2 ;  /* 0x40000000040e1429 */ /* 0x000fe20000000000 */
[----:B------:R-:W-:Y:S10]  /*0620*/  @P1 BRA `(.L_x_5) ;  /* 0x00000000000c1947 */ /* 0x000ff40003800000 */
[----:B------:R-:W-:-:S14]  /*0630*/  DSETP.NEU.AND P1, PT, |R4|, +INF , PT ;  /* 0x7ff000000400742a */ /* 0x000fdc0003f2d200 */
[----:B------:R-:W-:Y:S02]  /*0640*/  @!P1 IMAD.MOV.U32 R14, RZ, RZ, 0x0 ;  /* 0x00000000ff0e9424 */ /* 0x000fe400078e00ff */
[----:B------:R-:W-:-:S07]  /*0650*/  @!P1 IMAD.MOV.U32 R15, RZ, RZ, 0x7ff00000 ;  /* 0x7ff00000ff0f9424 */ /* 0x000fce00078e00ff */
.L_x_5:
[----:B------:R-:W-:Y:S05]  /*0660*/  BSYNC.RECONVERGENT B1 ;  /* 0x0000000000017941 */ /* 0x000fea0003800200 */
.L_x_4:
[----:B------:R-:W-:Y:S01]  /*0670*/  BSSY.RECONVERGENT B1, `(.L_x_6) ;  /* 0x0000007000017945 */ /* 0x000fe20003800200 */
[----:B------:R-:W-:Y:S01]  /*0680*/  FSEL R4, R14, RZ, P0 ;  /* 0x000000ff0e047208 */ /* 0x000fe20000000000 */
[----:B------:R-:W-:Y:S01]  /*0690*/  IMAD.MOV.U32 R37, RZ, RZ, R7 ;  /* 0x000000ffff257224 */ /* 0x000fe200078e0007 */
[----:B------:R-:W-:Y:S01]  /*06a0*/  FSEL R5, R15, 1.875, P0 ;  /* 0x3ff000000f057808 */ /* 0x000fe20000000000 */
[----:B------:R-:W-:Y:S01]  /*06b0*/  IMAD.MOV.U32 R35, RZ, RZ, 0x40000000 ;  /* 0x40000000ff237424 */ /* 0x000fe200078e00ff */
[----:B------:R-:W-:-:S07]  /*06c0*/  MOV R0, 0x6e0 ;  /* 0x000006e000007802 */ /* 0x000fce0000000f00 */
[----:B------:R-:W-:Y:S05]  /*06d0*/  CALL.REL.NOINC `($_Z10initialize4Griddddddi$__internal_accurate_pow) ;  /* 0x0000000c00807944 */ /* 0x000fea0003c00000 */
[----:B------:R-:W-:Y:S05]  /*06e0*/  BSYNC.RECONVERGENT B1 ;  /* 0x0000000000017941 */ /* 0x000fea0003800200 */
.L_x_6:
[C---:B------:R-:W-:Y:S01]  /*06f0*/  DADD R6, R32.reuse, 2 ;  /* 0x4000000020067429 */ /* 0x040fe20000000000 */
[----:B------:R-:W-:Y:S01]  /*0700*/  BSSY.RECONVERGENT B1, `(.L_x_7) ;  /* 0x000000d000017945 */ /* 0x000fe20003800200 */
[C---:B------:R-:W-:Y:S02]  /*0710*/  DSETP.NEU.AND P1, PT, R32.reuse, RZ, PT ;  /* 0x000000ff2000722a */ /* 0x040fe40003f2d000 */
[----:B------:R-:W-:-:S06]  /*0720*/  DSETP.NEU.AND P0, PT, R32, 1, PT ;  /* 0x3ff000002000742a */ /* 0x000fcc0003f0d000 */
[----:B------:R-:W-:-:S04]  /*0730*/  LOP3.LUT R6, R7, 0x7ff00000, RZ, 0xc0, !PT ;  /* 0x7ff0000007067812 */ /* 0x000fc800078ec0ff */
[----:B------:R-:W-:Y:S02]  /*0740*/  ISETP.NE.AND P2, PT, R6, 0x7ff00000, PT ;  /* 0x7ff000000600780c */ /* 0x000fe40003f45270 */
[----:B------:R-:W-:-:S11]  /*0750*/  @!P1 CS2R R14, SRZ ;  /* 0x00000000000e9805 */ /* 0x000fd6000001ff00 */
[----:B------:R-:W-:Y:S05]  /*0760*/  @P2 BRA `(.L_x_8) ;  /* 0x0000000000182947 */ /* 0x000fea0003800000 */
[----:B------:R-:W-:-:S14]  /*0770*/  DSETP.NAN.AND P1, PT, R32, R32, PT ;  /* 0x000000202000722a */ /* 0x000fdc0003f28000 */
[----:B------:R-:W-:Y:S01]  /*0780*/  @P1 DADD R14, R32, 2 ;  /* 0x40000000200e1429 */ /* 0x000fe20000000000 */
[----:B------:R-:W-:Y:S10]  /*0790*/  @P1 BRA `(.L_x_8) ;  /* 0x00000000000c1947 */ /* 0x000ff40003800000 */
[----:B------:R-:W-:-:S14]  /*07a0*/  DSETP.NEU.AND P1, PT, |R32|, +INF , PT ;  /* 0x7ff000002000742a */ /* 0x000fdc0003f2d200 */
[----:B------:R-:W-:Y:S02]  /*07b0*/  @!P1 IMAD.MOV.U32 R14, RZ, RZ, 0x0 ;  /* 0x00000000ff0e9424 */ /* 0x000fe400078e00ff */
[----:B------:R-:W-:-:S07]  /*07c0*/  @!P1 IMAD.MOV.U32 R15, RZ, RZ, 0x7ff00000 ;  /* 0x7ff00000ff0f9424 */ /* 0x000fce00078e00ff */
.L_x_8:
[----:B------:R-:W-:Y:S05]  /*07d0*/  BSYNC.RECONVERGENT B1 ;  /* 0x0000000000017941 */ /* 0x000fea0003800200 */
.L_x_7:
[----:B------:R-:W-:Y:S01]  /*07e0*/  FSEL R6, R14, RZ, P0 ;  /* 0x000000ff0e067208 */ /* 0x000fe20000000000 */
[----:B------:R-:W-:Y:S01]  /*07f0*/  BSSY.RECONVERGENT B1, `(.L_x_9) ;  /* 0x0000007000017945 */ /* 0x000fe20003800200 */
[----:B------:R-:W-:Y:S01]  /*0800*/  FSEL R7, R15, 1.875, P0 ;  /* 0x3ff000000f077808 */ /* 0x000fe20000000000 */
[----:B------:R-:W-:Y:S01]  /*0810*/  IMAD.MOV.U32 R35, RZ, RZ, 0x3fe00000 ;  /* 0x3fe00000ff237424 */ /* 0x000fe200078e00ff */
[----:B------:R-:W-:-:S04]  /*0820*/  MOV R0, 0x860 ;  /* 0x0000086000007802 */ /* 0x000fc80000000f00 */
[----:B------:R-:W-:-:S08]  /*0830*/  DADD R4, R4, R6 ;  /* 0x0000000004047229 */ /* 0x000fd00000000006 */
[----:B------:R-:W-:-:S11]  /*0840*/  DADD R36, -RZ, |R4| ;  /* 0x00000000ff247229 */ /* 0x000fd60000000504 */
[----:B------:R-:W-:Y:S05]  /*0850*/  CALL.REL.NOINC `($_Z10initialize4Griddddddi$__internal_accurate_pow) ;  /* 0x0000000c00207944 */ /* 0x000fea0003c00000 */
[----:B------:R-:W-:Y:S05]  /*0860*/  BSYNC.RECONVERGENT B1 ;  /* 0x0000000000017941 */ /* 0x000fea0003800200 */
.L_x_9:
[C---:B------:R-:W-:Y:S01]  /*0870*/  DADD R6, R4.reuse, 0.5 ;  /* 0x3fe0000004067429 */ /* 0x040fe20000000000 */
[----:B------:R-:W-:Y:S01]  /*0880*/  ISETP.GE.AND P1, PT, R5, RZ, PT ;  /* 0x000000ff0500720c */ /* 0x000fe20003f26270 */
[----:B------:R-:W-:Y:S01]  /*0890*/  DSETP.NEU.AND P0, PT, R4, RZ, PT ;  /* 0x000000ff0400722a */ /* 0x000fe20003f0d000 */
[----:B------:R-:W-:Y:S02]  /*08a0*/  BSSY.RECONVERGENT B1, `(.L_x_10) ;  /* 0x000000e000017945 */ /* 0x000fe40003800200 */
[----:B------:R-:W-:-:S05]  /*08b0*/  FSEL R15, R15, -QNAN , P1 ;  /* 0xfff800000f0f7808 */ /* 0x000fca0000800000 */
[----:B------:R-:W-:Y:S02]  /*08c0*/  LOP3.LUT R6, R7, 0x7ff00000, RZ, 0xc0, !PT ;  /* 0x7ff0000007067812 */ /* 0x000fe400078ec0ff */
[----:B------:R-:W-:Y:S02]  /*08d0*/  FSEL R7, R14, RZ, P1 ;  /* 0x000000ff0e077208 */ /* 0x000fe40000800000 */
[----:B------:R-:W-:Y:S02]  /*08e0*/  ISETP.NE.AND P1, PT, R6, 0x7ff00000, PT ;  /* 0x7ff000000600780c */ /* 0x000fe40003f25270 */
[----:B------:R-:W-:Y:S02]  /*08f0*/  FSEL R6, R7, RZ, P0 ;  /* 0x000000ff07067208 */ /* 0x000fe40000000000 */
[----:B------:R-:W-:-:S09]  /*0900*/  FSEL R7, R15, RZ, P0 ;  /* 0x000000ff0f077208 */ /* 0x000fd20000000000 */
[----:B------:R-:W-:Y:S05]  /*0910*/  @P1 BRA `(.L_x_11) ;  /* 0x0000000000181947 */ /* 0x000fea0003800000 */
[----:B------:R-:W-:-:S14]  /*0920*/  DSETP.NAN.AND P0, PT, R4, R4, PT ;  /* 0x000000040400722a */ /* 0x000fdc0003f08000 */
[----:B------:R-:W-:Y:S01]  /*0930*/  @P0 DADD R6, R4, 0.5 ;  /* 0x3fe0000004060429 */ /* 0x000fe20000000000 */
[----:B------:R-:W-:Y:S10]  /*0940*/  @P0 BRA `(.L_x_11) ;  /* 0x00000000000c0947 */ /* 0x000ff40003800000 */
[----:B------:R-:W-:-:S14]  /*0950*/  DSETP.NEU.AND P0, PT, |R4|, +INF , PT ;  /* 0x7ff000000400742a */ /* 0x000fdc0003f0d200 */
[----:B------:R-:W-:Y:S02]  /*0960*/  @!P0 IMAD.MOV.U32 R6, RZ, RZ, 0x0 ;  /* 0x00000000ff068424 */ /* 0x000fe400078e00ff */
[----:B------:R-:W-:-:S07]  /*0970*/  @!P0 IMAD.MOV.U32 R7, RZ, RZ, 0x7ff00000 ;  /* 0x7ff00000ff078424 */ /* 0x000fce00078e00ff */
.L_x_11:
[----:B------:R-:W-:Y:S05]  /*0980*/  BSYNC.RECONVERGENT B1 ;  /* 0x0000000000017941 */ /* 0x000fea0003800200 */
.L_x_10:
[----:B------:R-:W-:Y:S01]  /*0990*/  DSETP.GTU.AND P1, PT, R6, 25, PT ;  /* 0x403900000600742a */ /* 0x000fe20003f2c000 */
[----:B------:R-:W-:Y:S01]  /*09a0*/  IMAD.MOV.U32 R8, RZ, RZ, 0x1cac0831 ;  /* 0x1cac0831ff087424 */ /* 0x000fe200078e00ff */
[----:B------:R-:W-:Y:S01]  /*09b0*/  DSETP.NEU.AND P0, PT, R4, 1, PT ;  /* 0x3ff000000400742a */ /* 0x000fe20003f0d000 */
[----:B------:R-:W-:Y:S01]  /*09c0*/  IMAD.MOV.U32 R0, RZ, RZ, 0x3fcb645a ;  /* 0x3fcb645aff007424 */ /* 0x000fe200078e00ff */
[----:B------:R-:W-:Y:S01]  /*09d0*/  CS2R R4, SRZ ;  /* 0x0000000000047805 */ /* 0x000fe2000001ff00 */
[----:B------:R-:W-:Y:S01]  /*09e0*/  IMAD.MOV.U32 R6, RZ, RZ, 0x0 ;  /* 0x00000000ff067424 */ /* 0x000fe200078e00ff */
[----:B------:R-:W-:Y:S01]  /*09f0*/  FSEL R8, R8, 9.1212043341673840823e-33, !P1 ;  /* 0x0a3d70a408087808 */ /* 0x000fe20004800000 */
[----:B------:R-:W-:Y:S01]  /*0a00*/  IMAD.MOV.U32 R7, RZ, RZ, 0x40f8bcd0 ;  /* 0x40f8bcd0ff077424 */ /* 0x000fe200078e00ff */
[----:B------:R-:W-:Y:S02]  /*0a10*/  FSEL R0, R0, 1.911249995231628418, !P1 ;  /* 0x3ff4a3d700007808 */ /* 0x000fe40004800000 */
[----:B------:R-:W-:-:S02]  /*0a20*/  FSEL R8, R8, 1.1384122657617018837e-21, P0 ;  /* 0x1cac083108087808 */ /* 0x000fc40000000000 */
[----:B------:R-:W-:-:S07]  /*0a30*/  FSEL R9, R0, 1.5889999866485595703, P0 ;  /* 0x3fcb645a00097808 */ /* 0x000fce0000000000 */
.L_x_2:
[----:B------:R-:W-:Y:S05]  /*0a40*/  BSYNC.RECONVERGENT B0 ;  /* 0x0000000000007941 */ /* 0x000fea0003800200 */
.L_x_1:
[----:B------:R-:W-:Y:S01]  /*0a50*/  DADD R36, -RZ, |R4| ;  /* 0x00000000ff247229 */ /* 0x000fe20000000504 */
[----:B------:R-:W-:Y:S01]  /*0a60*/  BSSY.RECONVERGENT B0, `(.L_x_12) ;  /* 0x0000004000007945 */ /* 0x000fe20003800200 */
[----:B------:R-:W-:Y:S01]  /*0a70*/  IMAD.MOV.U32 R35, RZ, RZ, 0x40000000 ;  /* 0x40000000ff237424 */ /* 0x000fe200078e00ff */
[----:B------:R-:W-:-:S08]  /*0a80*/  MOV R0, 0xaa0 ;  /* 0x00000aa000007802 */ /* 0x000fd00000000f00 */
[----:B------:R-:W-:Y:S05]  /*0a90*/  CALL.REL.NOINC `($_Z10initialize4Griddddddi$__internal_accurate_pow) ;  /* 0x0000000800907944 */ /* 0x000fea0003c00000 */
[----:B------:R-:W-:Y:S05]  /*0aa0*/  BSYNC.RECONVERGENT B0 ;  /* 0x0000000000007941 */ /* 0x000fea0003800200 */
.L_x_12:
[C---:B------:R-:W-:Y:S01]  /*0ab0*/  DADD R12, R4.reuse, 2 ;  /* 0x40000000040c7429 */ /* 0x040fe20000000000 */
[----:B------:R-:W-:Y:S01]  /*0ac0*/  BSSY.RECONVERGENT B0, `(.L_x_13) ;  /* 0x0000010000007945 */ /* 0x000fe20003800200 */
[----:B------:R-:W-:Y:S01]  /*0ad0*/  DSETP.NEU.AND P0, PT, R4, RZ, PT ;  /* 0x000000ff0400722a */ /* 0x000fe20003f0d000 */
[----:B------:R-:W-:Y:S02]  /*0ae0*/  IMAD.MOV.U32 R32, RZ, RZ, R14 ;  /* 0x000000ffff207224 */ /* 0x000fe400078e000e */
[----:B------:R-:W-:-:S05]  /*0af0*/  IMAD.MOV.U32 R33, RZ, RZ, R15 ;  /* 0x000000ffff217224 */ /* 0x000fca00078e000f */
[----:B------:R-:W-:Y:S01]  /*0b00*/  LOP3.LUT R0, R13, 0x7ff00000, RZ, 0xc0, !PT ;  /* 0x7ff000000d007812 */ /* 0x000fe200078ec0ff */
[----:B------:R-:W-:-:S03]  /*0b10*/  DADD R12, -RZ, |R10| ;  /* 0x00000000ff0c7229 */ /* 0x000fc6000000050a */
[----:B------:R-:W-:Y:S02]  /*0b20*/  ISETP.NE.AND P1, PT, R0, 0x7ff00000, PT ;  /* 0x7ff000000000780c */ /* 0x000fe40003f25270 */
[----:B------:R-:W-:-:S05]  /*0b30*/  @!P0 CS2R R32, SRZ ;  /* 0x0000000000208805 */ /* 0x000fca000001ff00 */
[----:B------:R-:W-:-:S06]  /*0b40*/  IMAD.MOV.U32 R36, RZ, RZ, R12 ;  /* 0x000000ffff247224 */ /* 0x000fcc00078e000c */
[----:B------:R-:W-:Y:S05]  /*0b50*/  @P1 BRA `(.L_x_14) ;  /* 0x0000000000181947 */ /* 0x000fea0003800000 */
[----:B------:R-:W-:-:S14]  /*0b60*/  DSETP.NAN.AND P0, PT, R4, R4, PT ;  /* 0x000000040400722a */ /* 0x000fdc0003f08000 */
[----:B------:R-:W-:Y:S01]  /*0b70*/  @P0 DADD R32, R4, 2 ;  /* 0x4000000004200429 */ /* 0x000fe20000000000 */
[----:B------:R-:W-:Y:S10]  /*0b80*/  @P0 BRA `(.L_x_14) ;  /* 0x00000000000c0947 */ /* 0x000ff40003800000 */
[----:B------:R-:W-:-:S14]  /*0b90*/  DSETP.NEU.AND P0, PT, |R4|, +INF , PT ;  /* 0x7ff000000400742a */ /* 0x000fdc0003f0d200 */
[----:B------:R-:W-:Y:S02]  /*0ba0*/  @!P0 IMAD.MOV.U32 R32, RZ, RZ, 0x0 ;  /* 0x00000000ff208424 */ /* 0x000fe400078e00ff */
[----:B------:R-:W-:-:S07]  /*0bb0*/  @!P0 IMAD.MOV.U32 R33, RZ, RZ, 0x7ff00000 ;  /* 0x7ff00000ff218424 */ /* 0x000fce00078e00ff */
.L_x_14:
[----:B------:R-:W-:Y:S05]  /*0bc0*/  BSYNC.RECONVERGENT B0 ;  /* 0x0000000000007941 */ /* 0x000fea0003800200 */
.L_x_13:
[----:B------:R-:W-:Y:S01]  /*0bd0*/  BSSY.RECONVERGENT B0, `(.L_x_15) ;  /* 0x0000005000007945 */ /* 0x000fe20003800200 */
[----:B------:R-:W-:Y:S01]  /*0be0*/  IMAD.MOV.U32 R37, RZ, RZ, R13 ;  /* 0x000000ffff257224 */ /* 0x000fe200078e000d */
[----:B------:R-:W-:Y:S01]  /*0bf0*/  MOV R0, 0xc20 ;  /* 0x00000c2000007802 */ /* 0x000fe20000000f00 */
[----:B------:R-:W-:-:S07]  /*0c00*/  IMAD.MOV.U32 R35, RZ, RZ, 0x40000000 ;  /* 0x40000000ff237424 */ /* 0x000fce00078e00ff */
[----:B------:R-:W-:Y:S05]  /*0c10*/  CALL.REL.NOINC `($_Z10initialize4Griddddddi$__internal_accurate_pow) ;  /* 0x0000000800307944 */ /* 0x000fea0003c00000 */
[----:B------:R-:W-:Y:S05]  /*0c20*/  BSYNC.RECONVERGENT B0 ;  /* 0x0000000000007941 */ /* 0x000fea0003800200 */
.L_x_15:
[----:B------:R-:W0:Y:S01]  /*0c30*/  MUFU.RCP64H R13, 0.39999985694885253906 ;  /* 0x3fd99999000d7908 */ /* 0x000e220000001800 */
[----:B------:R-:W-:Y:S01]  /*0c40*/  IMAD.MOV.U32 R20, RZ, RZ, -0x66666668 ;  /* 0x99999998ff147424 */ /* 0x000fe200078e00ff */
[----:B------:R-:W-:Y:S01]  /*0c50*/  DSETP.NEU.AND P0, PT, R10, RZ, PT ;  /* 0x000000ff0a00722a */ /* 0x000fe20003f0d000 */
[----:B------:R-:W-:Y:S01]  /*0c60*/  IMAD.MOV.U32 R21, RZ, RZ, 0x3fd99999 ;  /* 0x3fd99999ff157424 */ /* 0x000fe200078e00ff */
[----:B------:R-:W1:Y:S01]  /*0c70*/  LDCU.64 UR4, c[0x0][0x358] ;  /* 0x00006b00ff0477ac */ /* 0x000e620008000a00 */
[----:B------:R-:W-:Y:S01]  /*0c80*/  IMAD.MOV.U32 R12, RZ, RZ, 0x1 ;  /* 0x00000001ff0c7424 */ /* 0x000fe200078e00ff */
[----:B------:R-:W-:Y:S10]  /*0c90*/  BSSY.RECONVERGENT B0, `(.L_x_16) ;  /* 0x0000015000007945 */ /* 0x000ff40003800200 */
[----:B------:R-:W-:Y:S01]  /*0ca0*/  @!P0 CS2R R14, SRZ ;  /* 0x00000000000e8805 */ /* 0x000fe2000001ff00 */
[----:B0-----:R-:W-:-:S08]  /*0cb0*/  DFMA R16, R12, -R20, 1 ;  /* 0x3ff000000c10742b */ /* 0x001fd00000000814 */
[----:B------:R-:W-:-:S08]  /*0cc0*/  DFMA R16, R16, R16, R16 ;  /* 0x000000101010722b */ /* 0x000fd00000000010 */
[----:B------:R-:W-:-:S08]  /*0cd0*/  DFMA R16, R12, R16, R12 ;  /* 0x000000100c10722b */ /* 0x000fd0000000000c */
[----:B------:R-:W-:-:S08]  /*0ce0*/  DFMA R12, R16, -R20, 1 ;  /* 0x3ff00000100c742b */ /* 0x000fd00000000814 */
[----:B------:R-:W-:Y:S02]  /*0cf0*/  DFMA R16, R16, R12, R16 ;  /* 0x0000000c1010722b */ /* 0x000fe40000000010 */
[----:B------:R-:W-:-:S06]  /*0d00*/  DADD R12, R10, 2 ;  /* 0x400000000a0c7429 */ /* 0x000fcc0000000000 */
[----:B------:R-:W-:-:S04]  /*0d10*/  DMUL R18, R16, R6 ;  /* 0x0000000610127228 */ /* 0x000fc80000000000 */
[----:B------:R-:W-:-:S04]  /*0d20*/  LOP3.LUT R0, R13, 0x7ff00000, RZ, 0xc0, !PT ;  /* 0x7ff000000d007812 */ /* 0x000fc800078ec0ff */
[----:B------:R-:W-:Y:S01]  /*0d30*/  DFMA R20, R18, -R20, R6 ;  /* 0x800000141214722b */ /* 0x000fe20000000006 */
[----:B------:R-:W-:-:S07]  /*0d40*/  ISETP.NE.AND P1, PT, R0, 0x7ff00000, PT ;  /* 0x7ff000000000780c */ /* 0x000fce0003f25270 */
[----:B------:R-:W-:-:S10]  /*0d50*/  DFMA R12, R16, R20, R18 ;  /* 0x00000014100c722b */ /* 0x000fd40000000012 */
[----:B------:R-:W-:Y:S01]  /*0d60*/  FFMA R0, RZ, 1.6999999284744262695, R13 ;  /* 0x3fd99999ff007823 */ /* 0x000fe2000000000d */
[----:B-1----:R-:W-:Y:S06]  /*0d70*/  @P1 BRA `(.L_x_17) ;  /* 0x0000000000181947 */ /* 0x002fec0003800000 */
[----:B------:R-:W-:-:S14]  /*0d80*/  DSETP.NAN.AND P0, PT, R10, R10, PT ;  /* 0x0000000a0a00722a */ /* 0x000fdc0003f08000 */
[----:B------:R-:W-:Y:S01]  /*0d90*/  @P0 DADD R14, R10, 2 ;  /* 0x400000000a0e0429 */ /* 0x000fe20000000000 */
[----:B------:R-:W-:Y:S10]  /*0da0*/  @P0 BRA `(.L_x_17) ;  /* 0x00000000000c0947 */ /* 0x000ff40003800000 */
[----:B------:R-:W-:-:S14]  /*0db0*/  DSETP.NEU.AND P0, PT, |R10|, +INF , PT ;  /* 0x7ff000000a00742a */ /* 0x000fdc0003f0d200 */
[----:B------:R-:W-:Y:S02]  /*0dc0*/  @!P0 IMAD.MOV.U32 R14, RZ, RZ, 0x0 ;  /* 0x00000000ff0e8424 */ /* 0x000fe400078e00ff */
[----:B------:R-:W-:-:S07]  /*0dd0*/  @!P0 IMAD.MOV.U32 R15, RZ, RZ, 0x7ff00000 ;  /* 0x7ff00000ff0f8424 */ /* 0x000fce00078e00ff */
.L_x_17:
[----:B------:R-:W-:Y:S05]  /*0de0*/  BSYNC.RECONVERGENT B0 ;  /* 0x0000000000007941 */ /* 0x000fea0003800200 */
.L_x_16:
[----:B------:R-:W-:Y:S01]  /*0df0*/  FSETP.GT.AND P0, PT, |R0|, 1.469367938527859385e-39, PT ;  /* 0x001000000000780b */ /* 0x000fe20003f04200 */
[----:B------:R-:W-:Y:S01]  /*0e00*/  DADD R32, R14, R32 ;  /* 0x000000000e207229 */ /* 0x000fe20000000020 */
[----:B------:R-:W-:Y:S01]  /*0e10*/  FSETP.GEU.AND P1, PT, |R7|, 6.5827683646048100446e-37, PT ;  /* 0x036000000700780b */ /* 0x000fe20003f2e200 */
[----:B------:R-:W-:Y:S01]  /*0e20*/  BSSY.RECONVERGENT B0, `(.L_x_18) ;  /* 0x0000007000007945 */ /* 0x000fe20003800200 */
[----:B------:R-:W-:-:S11]  /*0e30*/  DMUL R14, R8, 0.5 ;  /* 0x3fe00000080e7828 */ /* 0x000fd60000000000 */
[----:B------:R-:W-:Y:S05]  /*0e40*/  @P0 BRA P1, `(.L_x_19) ;  /* 0x0000000000100947 */ /* 0x000fea0000800000 */
[----:B------:R-:W-:Y:S01]  /*0e50*/  IMAD.MOV.U32 R12, RZ, RZ, R6 ;  /* 0x000000ffff0c7224 */ /* 0x000fe200078e0006 */
[----:B------:R-:W-:Y:S01]  /*0e60*/  MOV R0, 0xe90 ;  /* 0x00000e9000007802 */ /* 0x000fe20000000f00 */
[----:B------:R-:W-:-:S07]  /*0e70*/  IMAD.MOV.U32 R13, RZ, RZ, R7 ;  /* 0x000000ffff0d7224 */ /* 0x000fce00078e0007 */
[----:B------:R-:W-:Y:S05]  /*0e80*/  CALL.REL.NOINC `($__internal_0_$__cuda_sm20_div_rn_f64_full) ;  /* 0x0000000000507944 */ /* 0x000fea0003c00000 */
.L_x_19:
[----:B------:R-:W-:Y:S05]  /*0e90*/  BSYNC.RECONVERGENT B0 ;  /* 0x0000000000007941 */ /* 0x000fea0003800200 */
.L_x_18:
[----:B------:R-:W0:Y:S01]  /*0ea0*/  LDC.64 R16, c[0x0][0x388] ;  /* 0x0000e200ff107b82 */ /* 0x000e220000000a00 */
[----:B------:R-:W-:Y:S02]  /*0eb0*/  DFMA R14, R32, R14, R12 ;  /* 0x0000000e200e722b */ /* 0x000fe4000000000c */
[----:B------:R-:W-:-:S05]  /*0ec0*/  DMUL R10, R8, R10 ;  /* 0x0000000a080a7228 */ /* 0x000fca0000000000 */
[----:B------:R-:W1:Y:S01]  /*0ed0*/  LDC.64 R6, c[0x0][0x380] ;  /* 0x0000e000ff067b82 */ /* 0x000e620000000a00 */
[----:B0-----:R-:W-:Y:S02]  /*0ee0*/  VIADD R0, R16, 0x4 ;  /* 0x0000000410007836 */ /* 0x001fe40000000000 */
[----:B------:R-:W-:Y:S02]  /*0ef0*/  VIADD R17, R17, 0x4 ;  /* 0x0000000411117836 */ /* 0x000fe40000000000 */
[----:B------:R-:W-:Y:S02]  /*0f00*/  IMAD R3, R3, R0, R2 ;  /* 0x0000000003037224 */ /* 0x000fe400078e0202 */
[----:B------:R-:W-:Y:S02]  /*0f10*/  IMAD R17, R0, R17, RZ ;  /* 0x0000001100117224 */ /* 0x000fe400078e02ff */
[----:B-1----:R-:W-:-:S04]  /*0f20*/  IMAD.WIDE R2, R3, 0x8, R6 ;  /* 0x0000000803027825 */ /* 0x002fc800078e0206 */
[----:B------:R-:W-:Y:S01]  /*0f30*/  IMAD.SHL.U32 R7, R17, 0x2, RZ ;  /* 0x0000000211077824 */ /* 0x000fe200078e00ff */
[----:B------:R-:W-:Y:S03]  /*0f40*/  STG.E.64 desc[UR4][R2.64], R8 ;  /* 0x0000000802007986 */ /* 0x000fe6000c101b04 */
[----:B------:R-:W-:Y:S01]  /*0f50*/  IMAD.WIDE R12, R7, 0x8, R2 ;  /* 0x00000008070c7825 */ /* 0x000fe200078e0202 */
[----:B------:R-:W-:-:S03]  /*0f60*/  DMUL R6, R4, R8 ;  /* 0x0000000804067228 */ /* 0x000fc60000000000 */
[----:B------:R-:W-:-:S04]  /*0f70*/  IMAD.WIDE R4, R17, 0x8, R2 ;  /* 0x0000000811047825 */ /* 0x000fc800078e0202 */
[----:B------:R-:W-:Y:S01]  /*0f80*/  IMAD.WIDE R16, R17, 0x8, R12 ;  /* 0x0000000811107825 */ /* 0x000fe200078e020c */
[----:B------:R-:W-:Y:S04]  /*0f90*/  STG.E.64 desc[UR4][R4.64], R6 ;  /* 0x0000000604007986 */ /* 0x000fe8000c101b04 */
[----:B------:R-:W-:Y:S04]  /*0fa0*/  STG.E.64 desc[UR4][R12.64], R10 ;  /* 0x0000000a0c007986 */ /* 0x000fe8000c101b04 */
[----:B------:R-:W-:Y:S01]  /*0fb0*/  STG.E.64 desc[UR4][R16.64], R14 ;  /* 0x0000000e10007986 */ /* 0x000fe2000c101b04 */
[----:B------:R-:W-:Y:S05]  /*0fc0*/  EXIT ;  /* 0x000000000000794d */ /* 0x000fea0003800000 */
        .weak           $__internal_0_$__cuda_sm20_div_rn_f64_full
        .type           $__internal_0_$__cuda_sm20_div_rn_f64_full,@function
        .size           $__internal_0_$__cuda_sm20_div_rn_f64_full,($_Z10initialize4Griddddddi$__internal_accurate_pow - $__internal_0_$__cuda_sm20_div_rn_f64_full)
$__internal_0_$__cuda_sm20_div_rn_f64_full:
[----:B------:R-:W-:Y:S01]  /*0fd0*/  IMAD.MOV.U32 R7, RZ, RZ, 0x3ff99999 ;  /* 0x3ff99999ff077424 */ /* 0x000fe200078e00ff */
[----:B------:R-:W-:Y:S01]  /*0fe0*/  FSETP.GEU.AND P1, PT, |R13|, 1.469367938527859385e-39, PT ;  /* 0x001000000d00780b */ /* 0x000fe20003f2e200 */
[----:B------:R-:W-:Y:S01]  /*0ff0*/  IMAD.MOV.U32 R6, RZ, RZ, -0x66666668 ;  /* 0x99999998ff067424 */ /* 0x000fe200078e00ff */
[----:B------:R-:W-:Y:S01]  /*1000*/  BSSY.RECONVERGENT B1, `(.L_x_20) ;  /* 0x0000048000017945 */ /* 0x000fe20003800200 */
[----:B------:R-:W0:Y:S01]  /*1010*/  MUFU.RCP64H R17, R7 ;  /* 0x0000000700117308 */ /* 0x000e220000001800 */
[----:B------:R-:W-:Y:S02]  /*1020*/  IMAD.MOV.U32 R16, RZ, RZ, 0x1 ;  /* 0x00000001ff107424 */ /* 0x000fe400078e00ff */
[----:B------:R-:W-:-:S04]  /*1030*/  IMAD.MOV.U32 R27, RZ, RZ, 0x3fd00000 ;  /* 0x3fd00000ff1b7424 */ /* 0x000fc800078e00ff */
[----:B------:R-:W-:Y:S01]  /*1040*/  VIADD R29, R27, 0xffffffff ;  /* 0xffffffff1b1d7836 */ /* 0x000fe20000000000 */
[----:B0-----:R-:W-:-:S08]  /*1050*/  DFMA R18, R16, -R6, 1 ;  /* 0x3ff000001012742b */ /* 0x001fd00000000806 */
[----:B------:R-:W-:Y:S01]  /*1060*/  DFMA R20, R18, R18, R18 ;  /* 0x000000121214722b */ /* 0x000fe20000000012 */
[----:B------:R-:W-:Y:S01]  /*1070*/  LOP3.LUT R18, R13, 0x7ff00000, RZ, 0xc0, !PT ;  /* 0x7ff000000d127812 */ /* 0x000fe200078ec0ff */
[----:B------:R-:W-:-:S03]  /*1080*/  IMAD.MOV.U32 R19, RZ, RZ, 0x1ca00000 ;  /* 0x1ca00000ff137424 */ /* 0x000fc600078e00ff */
[----:B------:R-:W-:Y:S01]  /*1090*/  ISETP.GE.U32.AND P0, PT, R18, 0x3fd00000, PT ;  /* 0x3fd000001200780c */ /* 0x000fe20003f06070 */
[----:B------:R-:W-:Y:S02]  /*10a0*/  IMAD.MOV.U32 R26, RZ, RZ, R18 ;  /* 0x000000ffff1a7224 */ /* 0x000fe400078e0012 */
[----:B------:R-:W-:Y:S01]  /*10b0*/  DFMA R22, R16, R20, R16 ;  /* 0x000000141016722b */ /* 0x000fe20000000010 */
[----:B------:R-:W-:Y:S01]  /*10c0*/  SEL R19, R19, 0x63400000, !P0 ;  /* 0x6340000013137807 */ /* 0x000fe20004000000 */
[----:B------:R-:W-:-:S03]  /*10d0*/  IMAD.MOV.U32 R16, RZ, RZ, R12 ;  /* 0x000000ffff107224 */ /* 0x000fc600078e000c */
[C-C-:B------:R-:W-:Y:S02]  /*10e0*/  @!P1 LOP3.LUT R20, R19.reuse, 0x80000000, R13.reuse, 0xf8, !PT ;  /* 0x8000000013149812 */ /* 0x140fe400078ef80d */
[----:B------:R-:W-:Y:S01]  /*10f0*/  LOP3.LUT R17, R19, 0x800fffff, R13, 0xf8, !PT ;  /* 0x800fffff13117812 */ /* 0x000fe200078ef80d */
[----:B------:R-:W-:Y:S01]  /*1100*/  DFMA R24, R22, -R6, 1 ;  /* 0x3ff000001618742b */ /* 0x000fe20000000806 */
[----:B------:R-:W-:Y:S01]  /*1110*/  @!P1 LOP3.LUT R21, R20, 0x100000, RZ, 0xfc, !PT ;  /* 0x0010000014159812 */ /* 0x000fe200078efcff */
[----:B------:R-:W-:-:S06]  /*1120*/  @!P1 IMAD.MOV.U32 R20, RZ, RZ, RZ ;  /* 0x000000ffff149224 */ /* 0x000fcc00078e00ff */
[----:B------:R-:W-:Y:S02]  /*1130*/  @!P1 DFMA R16, R16, 2, -R20 ;  /* 0x400000001010982b */ /* 0x000fe40000000814 */
[----:B------:R-:W-:-:S08]  /*1140*/  DFMA R20, R22, R24, R22 ;  /* 0x000000181614722b */ /* 0x000fd00000000016 */
[----:B------:R-:W-:Y:S01]  /*1150*/  @!P1 LOP3.LUT R26, R17, 0x7ff00000, RZ, 0xc0, !PT ;  /* 0x7ff00000111a9812 */ /* 0x000fe200078ec0ff */
[----:B------:R-:W-:-:S04]  /*1160*/  DMUL R22, R20, R16 ;  /* 0x0000001014167228 */ /* 0x000fc80000000000 */
[----:B------:R-:W-:-:S04]  /*1170*/  VIADD R28, R26, 0xffffffff ;  /* 0xffffffff1a1c7836 */ /* 0x000fc80000000000 */
[----:B------:R-:W-:Y:S01]  /*1180*/  DFMA R24, R22, -R6, R16 ;  /* 0x800000061618722b */ /* 0x000fe20000000010 */
[----:B------:R-:W-:-:S04]  /*1190*/  ISETP.GT.U32.AND P0, PT, R28, 0x7feffffe, PT ;  /* 0x7feffffe1c00780c */ /* 0x000fc80003f04070 */
[----:B------:R-:W-:-:S03]  /*11a0*/  ISETP.GT.U32.OR P0, PT, R29, 0x7feffffe, P0 ;  /* 0x7feffffe1d00780c */ /* 0x000fc60000704470 */
[----:B------:R-:W-:-:S10]  /*11b0*/  DFMA R20, R20, R24, R22 ;  /* 0x000000181414722b */ /* 0x000fd40000000016 */
[----:B------:R-:W-:Y:S05]  /*11c0*/  @P0 BRA `(.L_x_21) ;  /* 0x0000000000680947 */ /* 0x000fea0003800000 */
[----:B------:R-:W-:Y:S02]  /*11d0*/  IMAD.MOV.U32 R13, RZ, RZ, 0x3fd00000 ;  /* 0x3fd00000ff0d7424 */ /* 0x000fe400078e00ff */
[----:B------:R-:W-:-:S03]  /*11e0*/  IMAD.MOV.U32 R12, RZ, RZ, RZ ;  /* 0x000000ffff0c7224 */ /* 0x000fc600078e00ff */
[----:B------:R-:W-:-:S04]  /*11f0*/  VIADDMNMX R18, R18, -R13, 0xb9600000, !PT ;  /* 0xb960000012127446 */ /* 0x000fc8000780090d */
[----:B------:R-:W-:-:S05]  /*1200*/  VIMNMX R18, PT, PT, R18, 0x46a00000, PT ;  /* 0x46a0000012127848 */ /* 0x000fca0003fe0100 */
[----:B------:R-:W-:-:S04]  /*1210*/  IMAD.IADD R22, R18, 0x1, -R19 ;  /* 0x0000000112167824 */ /* 0x000fc800078e0a13 */
[----:B------:R-:W-:-:S06]  /*1220*/  VIADD R13, R22, 0x7fe00000 ;  /* 0x7fe00000160d7836 */ /* 0x000fcc0000000000 */
[----:B------:R-:W-:-:S10]  /*1230*/  DMUL R18, R20, R12 ;  /* 0x0000000c14127228 */ /* 0x000fd40000000000 */
[----:B------:R-:W-:-:S13]  /*1240*/  FSETP.GTU.AND P0, PT, |R19|, 1.469367938527859385e-39, PT ;  /* 0x001000001300780b */ /* 0x000fda0003f0c200 */
[----:B------:R-:W-:Y:S05]  /*1250*/  @P0 BRA `(.L_x_22) ;  /* 0x0000000000880947 */ /* 0x000fea0003800000 */
[----:B------:R-:W-:Y:S01]  /*1260*/  DFMA R6, R20, -R6, R16 ;  /* 0x800000061406722b */ /* 0x000fe20000000010 */
[----:B------:R-:W-:-:S09]  /*1270*/  IMAD.MOV.U32 R12, RZ, RZ, RZ ;  /* 0x000000ffff0c7224 */ /* 0x000fd200078e00ff */
[C---:B------:R-:W-:Y:S02]  /*1280*/  FSETP.NEU.AND P0, PT, R7.reuse, RZ, PT ;  /* 0x000000ff0700720b */ /* 0x040fe40003f0d000 */
[----:B------:R-:W-:-:S04]  /*1290*/  LOP3.LUT R6, R7, 0x3fd99999, RZ, 0x3c, !PT ;  /* 0x3fd9999907067812 */ /* 0x000fc800078e3cff */
[----:B------:R-:W-:-:S04]  /*12a0*/  LOP3.LUT R17, R6, 0x80000000, RZ, 0xc0, !PT ;  /* 0x8000000006117812 */ /* 0x000fc800078ec0ff */
[----:B------:R-:W-:-:S03]  /*12b0*/  LOP3.LUT R13, R17, R13, RZ, 0xfc, !PT ;  /* 0x0000000d110d7212 */ /* 0x000fc600078efcff */
[----:B------:R-:W-:Y:S05]  /*12c0*/  @!P0 BRA `(.L_x_22) ;  /* 0x00000000006c8947 */ /* 0x000fea0003800000 */
[----:B------:R-:W-:Y:S01]  /*12d0*/  IMAD.MOV R7, RZ, RZ, -R22 ;  /* 0x000000ffff077224 */ /* 0x000fe200078e0a16 */
[----:B------:R-:W-:Y:S01]  /*12e0*/  DMUL.RP R12, R20, R12 ;  /* 0x0000000c140c7228 */ /* 0x000fe20000008000 */
[----:B------:R-:W-:-:S06]  /*12f0*/  IMAD.MOV.U32 R6, RZ, RZ, RZ ;  /* 0x000000ffff067224 */ /* 0x000fcc00078e00ff */
[----:B------:R-:W-:-:S03]  /*1300*/  DFMA R6, R18, -R6, R20 ;  /* 0x800000061206722b */ /* 0x000fc60000000014 */
[----:B------:R-:W-:-:S03]  /*1310*/  LOP3.LUT R17, R13, R17, RZ, 0x3c, !PT ;  /* 0x000000110d117212 */ /* 0x000fc600078e3cff */
[----:B------:R-:W-:-:S04]  /*1320*/  IADD3 R6, PT, PT, -R22, -0x43300000, RZ ;  /* 0xbcd0000016067810 */ /* 0x000fc80007ffe1ff */
[----:B------:R-:W-:-:S04]  /*1330*/  FSETP.NEU.AND P0, PT, |R7|, R6, PT ;  /* 0x000000060700720b */ /* 0x000fc80003f0d200 */
[----:B------:R-:W-:Y:S02]  /*1340*/  FSEL R18, R12, R18, !P0 ;  /* 0x000000120c127208 */ /* 0x000fe40004000000 */
[----:B------:R-:W-:Y:S01]  /*1350*/  FSEL R19, R17, R19, !P0 ;  /* 0x0000001311137208 */ /* 0x000fe20004000000 */
[----:B------:R-:W-:Y:S06]  /*1360*/  BRA `(.L_x_22) ;  /* 0x0000000000447947 */ /* 0x000fec0003800000 */
.L_x_21:
[----:B------:R-:W-:-:S14]  /*1370*/  DSETP.NAN.AND P0, PT, R12, R12, PT ;  /* 0x0000000c0c00722a */ /* 0x000fdc0003f08000 */
[----:B------:R-:W-:Y:S05]  /*1380*/  @P0 BRA `(.L_x_23) ;  /* 0x0000000000340947 */ /* 0x000fea0003800000 */
[----:B------:R-:W-:Y:S01]  /*1390*/  ISETP.NE.AND P0, PT, R26, R27, PT ;  /* 0x0000001b1a00720c */ /* 0x000fe20003f05270 */
[----:B------:R-:W-:Y:S02]  /*13a0*/  IMAD.MOV.U32 R18, RZ, RZ, 0x0 ;  /* 0x00000000ff127424 */ /* 0x000fe400078e00ff */
[----:B------:R-:W-:-:S10]  /*13b0*/  IMAD.MOV.U32 R19, RZ, RZ, -0x80000 ;  /* 0xfff80000ff137424 */ /* 0x000fd400078e00ff */
[----:B------:R-:W-:Y:S05]  /*13c0*/  @!P0 BRA `(.L_x_22) ;  /* 0x00000000002c8947 */ /* 0x000fea0003800000 */
[----:B------:R-:W-:Y:S02]  /*13d0*/  ISETP.NE.AND P0, PT, R26, 0x7ff00000, PT ;  /* 0x7ff000001a00780c */ /* 0x000fe40003f05270 */
[----:B------:R-:W-:Y:S02]  /*13e0*/  LOP3.LUT R12, R13, 0x3fd99999, RZ, 0x3c, !PT ;  /* 0x3fd999990d0c7812 */ /* 0x000fe400078e3cff */
[----:B------:R-:W-:Y:S02]  /*13f0*/  ISETP.EQ.OR P0, PT, R27, RZ, !P0 ;  /* 0x000000ff1b00720c */ /* 0x000fe40004702670 */
[----:B------:R-:W-:-:S11]  /*1400*/  LOP3.LUT R19, R12, 0x80000000, RZ, 0xc0, !PT ;  /* 0x800000000c137812 */ /* 0x000fd600078ec0ff */
[----:B------:R-:W-:Y:S01]  /*1410*/  @P0 LOP3.LUT R6, R19, 0x7ff00000, RZ, 0xfc, !PT ;  /* 0x7ff0000013060812 */ /* 0x000fe200078efcff */
[----:B------:R-:W-:Y:S02]  /*1420*/  @!P0 IMAD.MOV.U32 R18, RZ, RZ, RZ ;  /* 0x000000ffff128224 */ /* 0x000fe400078e00ff */
[----:B------:R-:W-:Y:S02]  /*1430*/  @P0 IMAD.MOV.U32 R18, RZ, RZ, RZ ;  /* 0x000000ffff120224 */ /* 0x000fe400078e00ff */
[----:B------:R-:W-:Y:S01]  /*1440*/  @P0 IMAD.MOV.U32 R19, RZ, RZ, R6 ;  /* 0x000000ffff130224 */ /* 0x000fe200078e0006 */
[----:B------:R-:W-:Y:S06]  /*1450*/  BRA `(.L_x_22) ;  /* 0x0000000000087947 */ /* 0x000fec0003800000 */
.L_x_23:
[----:B------:R-:W-:Y:S01]  /*1460*/  LOP3.LUT R19, R13, 0x80000, RZ, 0xfc, !PT ;  /* 0x000800000d137812 */ /* 0x000fe200078efcff */
[----:B------:R-:W-:-:S07]  /*1470*/  IMAD.MOV.U32 R18, RZ, RZ, R12 ;  /* 0x000000ffff127224 */ /* 0x000fce00078e000c */
.L_x_22:
[----:B------:R-:W-:Y:S05]  /*1480*/  BSYNC.RECONVERGENT B1 ;  /* 0x0000000000017941 */ /* 0x000fea0003800200 */
.L_x_20:
[----:B------:R-:W-:Y:S02]  /*1490*/  IMAD.MOV.U32 R6, RZ, RZ, R0 ;  /* 0x000000ffff067224 */ /* 0x000fe400078e0000 */
[----:B------:R-:W-:Y:S02]  /*14a0*/  IMAD.MOV.U32 R7, RZ, RZ, 0x0 ;  /* 0x00000000ff077424 */ /* 0x000fe400078e00ff */
[----:B------:R-:W-:Y:S02]  /*14b0*/  IMAD.MOV.U32 R12, RZ, RZ, R18 ;  /* 0x000000ffff0c7224 */ /* 0x000fe400078e0012 */
[----:B------:R-:W-:Y:S01]  /*14c0*/  IMAD.MOV.U32 R13, RZ, RZ, R19 ;  /* 0x000000ffff0d7224 */ /* 0x000fe200078e0013 */
[----:B------:R-:W-:Y:S06]  /*14d0*/  RET.REL.NODEC R6 `(_Z10initialize4Griddddddi) ;  /* 0xffffffe806c87950 */ /* 0x000fec0003c3ffff */
        .type           $_Z10initialize4Griddddddi$__internal_accurate_pow,@function
        .size           $_Z10initialize4Griddddddi$__internal_accurate_pow,(.L_x_58 - $_Z10initialize4Griddddddi$__internal_accurate_pow)
$_Z10initialize4Griddddddi$__internal_accurate_pow:
[----:B------:R-:W-:Y:S01]  /*14e0*/  ISETP.GT.U32.AND P0, PT, R37, 0xfffff, PT ;  /* 0x000fffff2500780c */ /* 0x000fe20003f04070 */
[----:B------:R-:W-:Y:S01]  /*14f0*/  IMAD.MOV.U32 R14, RZ, RZ, R37 ;  /* 0x000000ffff0e7224 */ /* 0x000fe200078e0025 */
[----:B------:R-:W-:Y:S01]  /*1500*/  UMOV UR6, 0x7d2cafe2 ;  /* 0x7d2cafe200067882 */ /* 0x000fe20000000000 */
[----:B------:R-:W-:Y:S01]  /*1510*/  IMAD.MOV.U32 R18, RZ, RZ, R36 ;  /* 0x000000ffff127224 */ /* 0x000fe200078e0024 */
[----:B------:R-:W-:Y:S01]  /*1520*/  UMOV UR7, 0x3eb0f5ff ;  /* 0x3eb0f5ff00077882 */ /* 0x000fe20000000000 */
[----:B------:R-:W-:Y:S01]  /*1530*/  IMAD.MOV.U32 R16, RZ, RZ, 0x41ad3b5a ;  /* 0x41ad3b5aff107424 */ /* 0x000fe200078e00ff */
[----:B------:R-:W-:Y:S01]  /*1540*/  UMOV UR8, 0x3b39803f ;  /* 0x3b39803f00087882 */ /* 0x000fe20000000000 */
[----:B------:R-:W-:Y:S01]  /*1550*/  IMAD.MOV.U32 R17, RZ, RZ, 0x3ed0f5d2 ;  /* 0x3ed0f5d2ff117424 */ /* 0x000fe200078e00ff */
[----:B------:R-:W-:Y:S01]  /*1560*/  UMOV UR9, 0x3c7abc9e ;  /* 0x3c7abc9e00097882 */ /* 0x000fe20000000000 */
[----:B------:R-:W-:-:S04]  /*1570*/  IMAD.U32 R34, RZ, RZ, UR4 ;  /* 0x00000004ff227e24 */ /* 0x000fc8000f8e00ff */
[----:B------:R-:W-:Y:S01]  /*1580*/  @!P0 DMUL R12, R36, 1.80143985094819840000e+16 ;  /* 0x43500000240c8828 */ /* 0x000fe20000000000 */
[----:B------:R-:W-:-:S09]  /*1590*/  SHF.R.U32.HI R37, RZ, 0x14, R37 ;  /* 0x00000014ff257819 */ /* 0x000fd20000011625 */
[----:B------:R-:W-:Y:S01]  /*15a0*/  @!P0 IMAD.MOV.U32 R14, RZ, RZ, R13 ;  /* 0x000000ffff0e8224 */ /* 0x000fe200078e000d */
[----:B------:R-:W-:Y:S01]  /*15b0*/  @!P0 LEA.HI R37, R13, 0xffffffca, RZ, 0xc ;  /* 0xffffffca0d258811 */ /* 0x000fe200078f60ff */
[----:B------:R-:W-:Y:S02]  /*15c0*/  @!P0 IMAD.MOV.U32 R18, RZ, RZ, R12 ;  /* 0x000000ffff128224 */ /* 0x000fe400078e000c */
[----:B------:R-:W-:Y:S01]  /*15d0*/  IMAD.MOV.U32 R13, RZ, RZ, 0x43300000 ;  /* 0x43300000ff0d7424 */ /* 0x000fe200078e00ff */
[----:B------:R-:W-:Y:S01]  /*15e0*/  LOP3.LUT R14, R14, 0x800fffff, RZ, 0xc0, !PT ;  /* 0x800fffff0e0e7812 */ /* 0x000fe200078ec0ff */
[----:B------:R-:W-:-:S03]  /*15f0*/  VIADD R12, R37, 0xfffffc01 ;  /* 0xfffffc01250c7836 */ /* 0x000fc60000000000 */
[----:B------:R-:W-:Y:S01]  /*1600*/  LOP3.LUT R19, R14, 0x3ff00000, RZ, 0xfc, !PT ;  /* 0x3ff000000e137812 */ /* 0x000fe200078efcff */
[----:B------:R-:W-:-:S03]  /*1610*/  IMAD.MOV.U32 R14, RZ, RZ, RZ ;  /* 0x000000ffff0e7224 */ /* 0x000fc600078e00ff */
[----:B------:R-:W-:-:S13]  /*1620*/  ISETP.GE.U32.AND P1, PT, R19, 0x3ff6a09f, PT ;  /* 0x3ff6a09f1300780c */ /* 0x000fda0003f26070 */
[----:B------:R-:W-:Y:S02]  /*1630*/  @P1 VIADD R15, R19, 0xfff00000 ;  /* 0xfff00000130f1836 */ /* 0x000fe40000000000 */
[----:B------:R-:W-:Y:S02]  /*1640*/  @P1 VIADD R12, R37, 0xfffffc02 ;  /* 0xfffffc02250c1836 */ /* 0x000fe40000000000 */
[----:B------:R-:W-:-:S03]  /*1650*/  @P1 IMAD.MOV.U32 R19, RZ, RZ, R15 ;  /* 0x000000ffff131224 */ /* 0x000fc600078e000f */
[----:B------:R-:W-:-:S03]  /*1660*/  LOP3.LUT R12, R12, 0x80000000, RZ, 0x3c, !PT ;  /* 0x800000000c0c7812 */ /* 0x000fc600078e3cff */
[C---:B------:R-:W-:Y:S02]  /*1670*/  DADD R20, R18.reuse, 1 ;  /* 0x3ff0000012147429 */ /* 0x040fe40000000000 */
[----:B------:R-:W-:-:S04]  /*1680*/  DADD R18, R18, -1 ;  /* 0xbff0000012127429 */ /* 0x000fc80000000000 */
[----:B------:R-:W0:Y:S02]  /*1690*/  MUFU.RCP64H R15, R21 ;  /* 0x00000015000f7308 */ /* 0x000e240000001800 */
[----:B0-----:R-:W-:-:S08]  /*16a0*/  DFMA R28, -R20, R14, 1 ;  /* 0x3ff00000141c742b */ /* 0x001fd0000000010e */
[----:B------:R-:W-:-:S08]  /*16b0*/  DFMA R28, R28, R28, R28 ;  /* 0x0000001c1c1c722b */ /* 0x000fd0000000001c */
[----:B------:R-:W-:-:S08]  /*16c0*/  DFMA R28, R14, R28, R14 ;  /* 0x0000001c0e1c722b */ /* 0x000fd0000000000e */
[----:B------:R-:W-:-:S08]  /*16d0*/  DMUL R14, R18, R28 ;  /* 0x0000001c120e7228 */ /* 0x000fd00000000000 */
[----:B------:R-:W-:-:S08]  /*16e0*/  DFMA R14, R18, R28, R14 ;  /* 0x0000001c120e722b */ /* 0x000fd0000000000e */
[----:B------:R-:W-:Y:S02]  /*16f0*/  DMUL R26, R14, R14 ;  /* 0x0000000e0e1a7228 */ /* 0x000fe40000000000 */
[----:B------:R-:W-:-:S06]  /*1700*/  DADD R20, R18, -R14 ;  /* 0x0000000012147229 */ /* 0x000fcc000000080e */
[----:B------:R-:W-:Y:S01]  /*1710*/  DFMA R16, R26, UR6, R16 ;  /* 0x000000061a107c2b */ /* 0x000fe20008000010 */
[----:B------:R-:W-:Y:S01]  /*1720*/  UMOV UR6, 0x75488a3f ;  /* 0x75488a3f00067882 */ /* 0x000fe20000000000 */
[----:B------:R-:W-:Y:S01]  /*1730*/  UMOV UR7, 0x3ef3b20a ;  /* 0x3ef3b20a00077882 */ /* 0x000fe20000000000 */
[----:B------:R-:W-:-:S05]  /*1740*/  DADD R20, R20, R20 ;  /* 0x0000000014147229 */ /* 0x000fca0000000014 */
[----:B------:R-:W-:Y:S01]  /*1750*/  DFMA R24, R26, R16, UR6 ;  /* 0x000000061a187e2b */ /* 0x000fe20008000010 */
[----:B------:R-:W-:Y:S01]  /*1760*/  UMOV UR6, 0xe4faecd5 ;  /* 0xe4faecd500067882 */ /* 0x000fe20000000000 */
[----:B------:R-:W-:Y:S01]  /*1770*/  UMOV UR7, 0x3f1745cd ;  /* 0x3f1745cd00077882 */ /* 0x000fe20000000000 */
[-C--:B------:R-:W-:Y:S02]  /*1780*/  DFMA R20, R18, -R14.reuse, R20 ;  /* 0x8000000e1214722b */ /* 0x080fe40000000014 */
[----:B------:R-:W-:-:S03]  /*1790*/  DMUL R18, R14, R14 ;  /* 0x0000000e0e127228 */ /* 0x000fc60000000000 */
[----:B------:R-:W-:Y:S01]  /*17a0*/  DFMA R24, R26, R24, UR6 ;  /* 0x000000061a187e2b */ /* 0x000fe20008000018 */
[----:B------:R-:W-:Y:S01]  /*17b0*/  UMOV UR6, 0x258a578b ;  /* 0x258a578b00067882 */ /* 0x000fe20000000000 */
[----:B------:R-:W-:Y:S01]  /*17c0*/  UMOV UR7, 0x3f3c71c7 ;  /* 0x3f3c71c700077882 */ /* 0x000fe20000000000 */
[----:B------:R-:W-:-:S05]  /*17d0*/  DMUL R20, R28, R20 ;  /* 0x000000141c147228 */ /* 0x000fca0000000000 */
[----:B------:R-:W-:Y:S01]  /*17e0*/  DFMA R24, R26, R24, UR6 ;  /* 0x000000061a187e2b */ /* 0x000fe20008000018 */
[----:B------:R-:W-:Y:S01]  /*17f0*/  UMOV UR6, 0x9242b910 ;  /* 0x9242b91000067882 */ /* 0x000fe20000000000 */
[----:B------:R-:W-:-:S03]  /*1800*/  UMOV UR7, 0x3f624924 ;  /* 0x3f62492400077882 */ /* 0x000fc60000000000 */
[----:B------:R-:W-:Y:S02]  /*1810*/  VIADD R31, R21, 0x100000 ;  /* 0x00100000151f7836 */ /* 0x000fe40000000000 */
[----:B------:R-:W-:Y:S01]  /*1820*/  IMAD.MOV.U32 R30, RZ, RZ, R20 ;  /* 0x000000ffff1e7224 */ /* 0x000fe200078e0014 */
[----:B------:R-:W-:Y:S01]  /*1830*/  DFMA R24, R26, R24, UR6 ;  /* 0x000000061a187e2b */ /* 0x000fe20008000018 */
[----:B------:R-:W-:Y:S01]  /*1840*/  UMOV UR6, 0x99999dfb ;  /* 0x99999dfb00067882 */ /* 0x000fe20000000000 */
[----:B------:R-:W-:-:S06]  /*1850*/  UMOV UR7, 0x3f899999 ;  /* 0x3f89999900077882 */ /* 0x000fcc0000000000 */
[----:B------:R-:W-:Y:S01]  /*1860*/  DFMA R24, R26, R24, UR6 ;  /* 0x000000061a187e2b */ /* 0x000fe20008000018 */
[----:B------:R-:W-:Y:S01]  /*1870*/  UMOV UR6, 0x55555555 ;  /* 0x5555555500067882 */ /* 0x000fe20000000000 */
[----:B------:R-:W-:-:S06]  /*1880*/  UMOV UR7, 0x3fb55555 ;  /* 0x3fb5555500077882 */ /* 0x000fcc0000000000 */
[----:B------:R-:W-:-:S08]  /*1890*/  DFMA R16, R26, R24, UR6 ;  /* 0x000000061a107e2b */ /* 0x000fd00008000018 */
[----:B------:R-:W-:Y:S01]  /*18a0*/  DADD R22, -R16, UR6 ;  /* 0x0000000610167e29 */ /* 0x000fe20008000100 */
[----:B------:R-:W-:Y:S01]  /*18b0*/  UMOV UR6, 0xb9e7b0 ;  /* 0x00b9e7b000067882 */ /* 0x000fe20000000000 */
[----:B------:R-:W-:-:S06]  /*18c0*/  UMOV UR7, 0x3c46a4cb ;  /* 0x3c46a4cb00077882 */ /* 0x000fcc0000000000 */
[----:B------:R-:W-:Y:S02]  /*18d0*/  DFMA R26, R26, R24, R22 ;  /* 0x000000181a1a722b */ /* 0x000fe40000000016 */
[C---:B------:R-:W-:Y:S02]  /*18e0*/  DMUL R22, R14.reuse, R18 ;  /* 0x000000120e167228 */ /* 0x040fe40000000000 */
[----:B------:R-:W-:-:S04]  /*18f0*/  DFMA R24, R14, R14, -R18 ;  /* 0x0000000e0e18722b */ /* 0x000fc80000000812 */
[----:B------:R-:W-:Y:S01]  /*1900*/  DADD R26, R26, -UR6 ;  /* 0x800000061a1a7e29 */ /* 0x000fe20008000000 */
[----:B------:R-:W-:Y:S01]  /*1910*/  UMOV UR6, 0x80000000 ;  /* 0x8000000000067882 */ /* 0x000fe20000000000 */
[C---:B------:R-:W-:Y:S01]  /*1920*/  DFMA R28, R14.reuse, R18, -R22 ;  /* 0x000000120e1c722b */ /* 0x040fe20000000816 */
[----:B------:R-:W-:Y:S01]  /*1930*/  UMOV UR7, 0x43300000 ;  /* 0x4330000000077882 */ /* 0x000fe20000000000 */
[----:B------:R-:W-:Y:S02]  /*1940*/  DFMA R24, R14, R30, R24 ;  /* 0x0000001e0e18722b */ /* 0x000fe40000000018 */
[----:B------:R-:W-:Y:S01]  /*1950*/  DADD R12, R12, -UR6 ;  /* 0x800000060c0c7e29 */ /* 0x000fe20008000000 */
[----:B------:R-:W-:Y:S01]  /*1960*/  UMOV UR6, 0xfefa39ef ;  /* 0xfefa39ef00067882 */ /* 0x000fe20000000000 */
[----:B------:R-:W-:Y:S02]  /*1970*/  UMOV UR7, 0x3fe62e42 ;  /* 0x3fe62e4200077882 */ /* 0x000fe40000000000 */
[----:B------:R-:W-:-:S02]  /*1980*/  DFMA R28, R20, R18, R28 ;  /* 0x00000012141c722b */ /* 0x000fc4000000001c */
[----:B------:R-:W-:-:S06]  /*1990*/  DADD R18, R16, R26 ;  /* 0x0000000010127229 */ /* 0x000fcc000000001a */
[----:B------:R-:W-:Y:S02]  /*19a0*/  DFMA R28, R14, R24, R28 ;  /* 0x000000180e1c722b */ /* 0x000fe4000000001c */
[----:B------:R-:W-:Y:S02]  /*19b0*/  DMUL R24, R18, R22 ;  /* 0x0000001612187228 */ /* 0x000fe40000000000 */
[----:B------:R-:W-:-:S06]  /*19c0*/  DADD R30, R16, -R18 ;  /* 0x00000000101e7229 */ /* 0x000fcc0000000812 */
[----:B------:R-:W-:Y:S02]  /*19d0*/  DFMA R16, R18, R22, -R24 ;  /* 0x000000161210722b */ /* 0x000fe40000000818 */
[----:B------:R-:W-:-:S06]  /*19e0*/  DADD R30, R26, R30 ;  /* 0x000000001a1e7229 */ /* 0x000fcc000000001e */
[----:B------:R-:W-:-:S08]  /*19f0*/  DFMA R16, R18, R28, R16 ;  /* 0x0000001c1210722b */ /* 0x000fd00000000010 */
[----:B------:R-:W-:-:S08]  /*1a00*/  DFMA R22, R30, R22, R16 ;  /* 0x000000161e16722b */ /* 0x000fd00000000010 */
[----:B------:R-:W-:-:S08]  /*1a10*/  DADD R18, R24, R22 ;  /* 0x0000000018127229 */ /* 0x000fd00000000016 */
[--C-:B------:R-:W-:Y:S02]  /*1a20*/  DADD R16, R14, R18.reuse ;  /* 0x000000000e107229 */ /* 0x100fe40000000012 */
[----:B------:R-:W-:-:S06]  /*1a30*/  DADD R24, R24, -R18 ;  /* 0x0000000018187229 */ /* 0x000fcc0000000812 */
[----:B------:R-:W-:Y:S02]  /*1a40*/  DADD R14, R14, -R16 ;  /* 0x000000000e0e7229 */ /* 0x000fe40000000810 */
[----:B------:R-:W-:-:S06]  /*1a50*/  DADD R24, R22, R24 ;  /* 0x0000000016187229 */ /* 0x000fcc0000000018 */
[----:B------:R-:W-:-:S08]  /*1a60*/  DADD R14, R18, R14 ;  /* 0x00000000120e7229 */ /* 0x000fd0000000000e */
[----:B------:R-:W-:-:S08]  /*1a70*/  DADD R14, R24, R14 ;  /* 0x00000000180e7229 */ /* 0x000fd0000000000e */
[----:B------:R-:W-:-:S08]  /*1a80*/  DADD R20, R20, R14 ;  /* 0x0000000014147229 */ /* 0x000fd0000000000e */
[----:B------:R-:W-:-:S08]  /*1a90*/  DADD R14, R16, R20 ;  /* 0x00000000100e7229 */ /* 0x000fd00000000014 */
[--C-:B------:R-:W-:Y:S02]  /*1aa0*/  DFMA R18, R12, UR6, R14.reuse ;  /* 0x000000060c127c2b */ /* 0x100fe4000800000e */
[----:B------:R-:W-:-:S06]  /*1ab0*/  DADD R22, R16, -R14 ;  /* 0x0000000010167229 */ /* 0x000fcc000000080e */
[----:B------:R-:W-:Y:S02]  /*1ac0*/  DFMA R16, R12, -UR6, R18 ;  /* 0x800000060c107c2b */ /* 0x000fe40008000012 */
[----:B------:R-:W-:-:S06]  /*1ad0*/  DADD R22, R20, R22 ;  /* 0x0000000014167229 */ /* 0x000fcc0000000016 */
[----:B------:R-:W-:Y:S01]  /*1ae0*/  DADD R16, -R14, R16 ;  /* 0x000000000e107229 */ /* 0x000fe20000000110 */
[----:B------:R-:W-:-:S05]  /*1af0*/  IMAD.SHL.U32 R14, R35, 0x2, RZ ;  /* 0x00000002230e7824 */ /* 0x000fca00078e00ff */
[----:B------:R-:W-:Y:S02]  /*1b00*/  ISETP.GT.U32.AND P0, PT, R14, -0x2000001, PT ;  /* 0xfdffffff0e00780c */ /* 0x000fe40003f04070 */
[----:B------:R-:W-:-:S08]  /*1b10*/  DADD R16, R22, -R16 ;  /* 0x0000000016107229 */ /* 0x000fd00000000810 */
[----:B------:R-:W-:Y:S01]  /*1b20*/  DFMA R12, R12, UR8, R16 ;  /* 0x000000080c0c7c2b */ /* 0x000fe20008000010 */
[----:B------:R-:W-:-:S04]  /*1b30*/  LOP3.LUT R17, R35, 0xff0fffff, RZ, 0xc0, !PT ;  /* 0xff0fffff23117812 */ /* 0x000fc800078ec0ff */
[----:B------:R-:W-:-:S03]  /*1b40*/  SEL R35, R17, R35, P0 ;  /* 0x0000002311237207 */ /* 0x000fc60000000000 */
[----:B------:R-:W-:-:S08]  /*1b50*/  DADD R14, R18, R12 ;  /* 0x00000000120e7229 */ /* 0x000fd0000000000c */
[----:B------:R-:W-:Y:S02]  /*1b60*/  DADD R18, R18, -R14 ;  /* 0x0000000012127229 */ /* 0x000fe4000000080e */
[----:B------:R-:W-:-:S06]  /*1b70*/  DMUL R22, R14, R34 ;  /* 0x000000220e167228 */ /* 0x000fcc0000000000 */
[----:B------:R-:W-:Y:S02]  /*1b80*/  DADD R16, R12, R18 ;  /* 0x000000000c107229 */ /* 0x000fe40000000012 */
[----:B------:R-:W-:Y:S01]  /*1b90*/  DFMA R14, R14, R34, -R22 ;  /* 0x000000220e0e722b */ /* 0x000fe20000000816 */
[----:B------:R-:W-:Y:S02]  /*1ba0*/  IMAD.MOV.U32 R12, RZ, RZ, 0x652b82fe ;  /* 0x652b82feff0c7424 */ /* 0x000fe400078e00ff */
[----:B------:R-:W-:-:S05]  /*1bb0*/  IMAD.MOV.U32 R13, RZ, RZ, 0x3ff71547 ;  /* 0x3ff71547ff0d7424 */ /* 0x000fca00078e00ff */
[----:B------:R-:W-:-:S08]  /*1bc0*/  DFMA R16, R16, R34, R14 ;  /* 0x000000221010722b */ /* 0x000fd0000000000e */
[----:B------:R-:W-:-:S08]  /*1bd0*/  DADD R14, R22, R16 ;  /* 0x00000000160e7229 */ /* 0x000fd00000000010 */
[----:B------:R-:W-:Y:S02]  /*1be0*/  DFMA R12, R14, R12, 6.75539944105574400000e+15 ;  /* 0x433800000e0c742b */ /* 0x000fe4000000000c */
[----:B------:R-:W-:-:S06]  /*1bf0*/  FSETP.GEU.AND P0, PT, |R15|, 4.1917929649353027344, PT ;  /* 0x4086232b0f00780b */ /* 0x000fcc0003f0e200 */
[----:B------:R-:W-:-:S08]  /*1c00*/  DADD R20, R12, -6.75539944105574400000e+15 ;  /* 0xc33800000c147429 */ /* 0x000fd00000000000 */
[----:B------:R-:W-:Y:S01]  /*1c10*/  DFMA R18, R20, -UR6, R14 ;  /* 0x8000000614127c2b */ /* 0x000fe2000800000e */
[----:B------:R-:W-:Y:S01]  /*1c20*/  UMOV UR6, 0x3b39803f ;  /* 0x3b39803f00067882 */ /* 0x000fe20000000000 */
[----:B------:R-:W-:-:S06]  /*1c30*/  UMOV UR7, 0x3c7abc9e ;  /* 0x3c7abc9e00077882 */ /* 0x000fcc0000000000 */
[----:B------:R-:W-:Y:S01]  /*1c40*/  DFMA R18, R20, -UR6, R18 ;  /* 0x8000000614127c2b */ /* 0x000fe20008000012 */
[----:B------:R-:W-:Y:S01]  /*1c50*/  UMOV UR6, 0x69ce2bdf ;  /* 0x69ce2bdf00067882 */ /* 0x000fe20000000000 */
[----:B------:R-:W-:Y:S01]  /*1c60*/  IMAD.MOV.U32 R20, RZ, RZ, -0x35dec16 ;  /* 0xfca213eaff147424 */ /* 0x000fe200078e00ff */
[----:B------:R-:W-:Y:S01]  /*1c70*/  UMOV UR7, 0x3e5ade15 ;  /* 0x3e5ade1500077882 */ /* 0x000fe20000000000 */
[----:B------:R-:W-:-:S06]  /*1c80*/  IMAD.MOV.U32 R21, RZ, RZ, 0x3e928af3 ;  /* 0x3e928af3ff157424 */ /* 0x000fcc00078e00ff */
[----:B------:R-:W-:Y:S01]  /*1c90*/  DFMA R20, R18, UR6, R20 ;  /* 0x0000000612147c2b */ /* 0x000fe20008000014 */
[----:B------:R-:W-:Y:S01]  /*1ca0*/  UMOV UR6, 0x62401315 ;  /* 0x6240131500067882 */ /* 0x000fe20000000000 */
[----:B------:R-:W-:-:S06]  /*1cb0*/  UMOV UR7, 0x3ec71dee ;  /* 0x3ec71dee00077882 */ /* 0x000fcc0000000000 */
[----:B------:R-:W-:Y:S01]  /*1cc0*/  DFMA R20, R18, R20, UR6 ;  /* 0x0000000612147e2b */ /* 0x000fe20008000014 */
        /* <DEDUP_REMOVED lines=20> */
[----:B------:R-:W-:-:S08]  /*1e10*/  DFMA R20, R18, R20, UR6 ;  /* 0x0000000612147e2b */ /* 0x000fd00008000014 */
[----:B------:R-:W-:-:S08]  /*1e20*/  DFMA R20, R18, R20, 1 ;  /* 0x3ff000001214742b */ /* 0x000fd00000000014 */
[----:B------:R-:W-:Y:S02]  /*1e30*/  DFMA R20, R18, R20, 1 ;  /* 0x3ff000001214742b */ /* 0x000fe40000000014 */
[----:B------:R-:W-:-:S08]  /*1e40*/  DADD R18, R22, -R14 ;  /* 0x0000000016127229 */ /* 0x000fd0000000080e */
[----:B------:R-:W-:Y:S01]  /*1e50*/  DADD R18, R16, R18 ;  /* 0x0000000010127229 */ /* 0x000fe20000000012 */
[----:B------:R-:W-:Y:S02]  /*1e60*/  IMAD R17, R12, 0x100000, R21 ;  /* 0x001000000c117824 */ /* 0x000fe400078e0215 */
[----:B------:R-:W-:Y:S01]  /*1e70*/  IMAD.MOV.U32 R16, RZ, RZ, R20 ;  /* 0x000000ffff107224 */ /* 0x000fe200078e0014 */
[----:B------:R-:W-:Y:S07]  /*1e80*/  @!P0 BRA `(.L_x_24) ;  /* 0x0000000000308947 */ /* 0x000fee0003800000 */
[----:B------:R-:W-:Y:S01]  /*1e90*/  FSETP.GEU.AND P1, PT, |R15|, 4.2275390625, PT ;  /* 0x408748000f00780b */ /* 0x000fe20003f2e200 */
[C---:B------:R-:W-:Y:S02]  /*1ea0*/  DADD R16, R14.reuse, +INF ;  /* 0x7ff000000e107429 */ /* 0x040fe40000000000 */
[----:B------:R-:W-:-:S08]  /*1eb0*/  DSETP.GEU.AND P0, PT, R14, RZ, PT ;  /* 0x000000ff0e00722a */ /* 0x000fd00003f0e000 */
[----:B------:R-:W-:Y:S02]  /*1ec0*/  FSEL R16, R16, RZ, P0 ;  /* 0x000000ff10107208 */ /* 0x000fe40000000000 */
[----:B------:R-:W-:Y:S02]  /*1ed0*/  @!P1 LEA.HI R13, R12, R12, RZ, 0x1 ;  /* 0x0000000c0c0d9211 */ /* 0x000fe400078f08ff */
[----:B------:R-:W-:Y:S02]  /*1ee0*/  FSEL R17, R17, RZ, P0 ;  /* 0x000000ff11117208 */ /* 0x000fe40000000000 */
[----:B------:R-:W-:-:S05]  /*1ef0*/  @!P1 SHF.R.S32.HI R13, RZ, 0x1, R13 ;  /* 0x00000001ff0d9819 */ /* 0x000fca000001140d */
[----:B------:R-:W-:Y:S02]  /*1f00*/  @!P1 IMAD.IADD R12, R12, 0x1, -R13 ;  /* 0x000000010c0c9824 */ /* 0x000fe400078e0a0d */
[----:B------:R-:W-:-:S03]  /*1f10*/  @!P1 IMAD R21, R13, 0x100000, R21 ;  /* 0x001000000d159824 */ /* 0x000fc600078e0215 */
[----:B------:R-:W-:Y:S01]  /*1f20*/  @!P1 LEA R13, R12, 0x3ff00000, 0x14 ;  /* 0x3ff000000c0d9811 */ /* 0x000fe200078ea0ff */
[----:B------:R-:W-:-:S06]  /*1f30*/  @!P1 IMAD.MOV.U32 R12, RZ, RZ, RZ ;  /* 0x000000ffff0c9224 */ /* 0x000fcc00078e00ff */
[----:B------:R-:W-:-:S11]  /*1f40*/  @!P1 DMUL R16, R20, R12 ;  /* 0x0000000c14109228 */ /* 0x000fd60000000000 */
.L_x_24:
[----:B------:R-:W-:Y:S01]  /*1f50*/  DFMA R18, R18, R16, R16 ;  /* 0x000000101212722b */ /* 0x000fe20000000010 */
[----:B------:R-:W-:Y:S01]  /*1f60*/  IMAD.MOV.U32 R12, RZ, RZ, R0 ;  /* 0x000000ffff0c7224 */ /* 0x000fe200078e0000 */
[----:B------:R-:W-:Y:S01]  /*1f70*/  DSETP.NEU.AND P0, PT, |R16|, +INF , PT ;  /* 0x7ff000001000742a */ /* 0x000fe20003f0d200 */
[----:B------:R-:W-:-:S07]  /*1f80*/  IMAD.MOV.U32 R13, RZ, RZ, 0x0 ;  /* 0x00000000ff0d7424 */ /* 0x000fce00078e00ff */
[----:B------:R-:W-:Y:S02]  /*1f90*/  FSEL R14, R16, R18, !P0 ;  /* 0x00000012100e7208 */ /* 0x000fe40004000000 */
[----:B------:R-:W-:Y:S01]  /*1fa0*/  FSEL R15, R17, R19, !P0 ;  /* 0x00000013110f7208 */ /* 0x000fe20004000000 */
[----:B------:R-:W-:Y:S06]  /*1fb0*/  RET.REL.NODEC R12 `(_Z10initialize4Griddddddi) ;  /* 0xffffffe00c107950 */ /* 0x000fec0003c3ffff */
.L_x_25:
[----:B------:R-:W-:-:S00]  /*1fc0*/  BRA `(.L_x_25) ;  /* 0xfffffffc00fc7947 */ /* 0x000fc0000383ffff */
[----:B------:R-:W-:-:S00]  /*1fd0*/  NOP ;  /* 0x0000000000007918 */ /* 0x000fc00000000000 */
        /* <DEDUP_REMOVED lines=10> */
.L_x_58:


//--------------------- .text._Z11computeAmaxPd4Grid --------------------------
	.section	.text._Z11computeAmaxPd4Grid,"ax",@progbits
	.align	128
        .global         _Z11computeAmaxPd4Grid
        .type           _Z11computeAmaxPd4Grid,@function
        .size           _Z11computeAmaxPd4Grid,(.L_x_60 - _Z11computeAmaxPd4Grid)
        .other          _Z11computeAmaxPd4Grid,@"STO_CUDA_ENTRY STV_DEFAULT"
_Z11computeAmaxPd4Grid:
.text._Z11computeAmaxPd4Grid:
[----:B------:R-:W-:Y:S01]  /*0000*/  LDC R1, c[0x0][0x37c] ;  /* 0x0000df00ff017b82 */ /* 0x000fe20000000800 */
[----:B------:R-:W0:Y:S07]  /*0010*/  S2R R7, SR_TID.X ;  /* 0x0000000000077919 */ /* 0x000e2e0000002100 */
[----:B------:R-:W0:Y:S01]  /*0020*/  S2UR UR8, SR_CTAID.X ;  /* 0x00000000000879c3 */ /* 0x000e220000002500 */
[----:B------:R-:W1:Y:S01]  /*0030*/  LDCU.64 UR10, c[0x0][0x390] ;  /* 0x00007200ff0a77ac */ /* 0x000e620008000a00 */
[----:B------:R-:W-:Y:S01]  /*0040*/  BSSY.RECONVERGENT B0, `(.L_x_26) ;  /* 0x0000099000007945 */ /* 0x000fe20003800200 */
[----:B------:R-:W2:Y:S01]  /*0050*/  S2R R5, SR_CTAID.Y ;  /* 0x0000000000057919 */ /* 0x000ea20000002600 */
[----:B------:R-:W-:Y:S01]  /*0060*/  CS2R R2, SRZ ;  /* 0x0000000000027805 */ /* 0x000fe2000001ff00 */
[----:B------:R-:W3:Y:S01]  /*0070*/  LDCU.64 UR6, c[0x0][0x358] ;  /* 0x00006b00ff0677ac */ /* 0x000ee20008000a00 */
[----:B------:R-:W2:Y:S02]  /*0080*/  S2R R0, SR_TID.Y ;  /* 0x0000000000007919 */ /* 0x000ea40000002200 */
[----:B------:R-:W0:Y:S01]  /*0090*/  LDC R4, c[0x0][0x360] ;  /* 0x0000d800ff047b82 */ /* 0x000e220000000800 */
[----:B------:R-:W2:Y:S01]  /*00a0*/  LDCU UR9, c[0x0][0x364] ;  /* 0x00006c80ff0977ac */ /* 0x000ea20008000800 */
[----:B-1----:R-:W-:Y:S01]  /*00b0*/  UIADD3 UR4, UPT, UPT, UR10, 0x2, URZ ;  /* 0x000000020a047890 */ /* 0x002fe2000fffe0ff */
[----:B0-----:R-:W-:-:S05]  /*00c0*/  IMAD R6, R4, UR8, R7 ;  /* 0x0000000804067c24 */ /* 0x001fca000f8e0207 */
[C---:B------:R-:W-:Y:S01]  /*00d0*/  ISETP.GE.AND P0, PT, R6.reuse, UR4, PT ;  /* 0x0000000406007c0c */ /* 0x040fe2000bf06270 */
[----:B------:R-:W-:Y:S01]  /*00e0*/  UIADD3 UR4, UPT, UPT, UR11, 0x2, URZ ;  /* 0x000000020b047890 */ /* 0x000fe2000fffe0ff */
[----:B--2---:R-:W-:Y:S02]  /*00f0*/  IMAD R13, R5, UR9, R0 ;  /* 0x00000009050d7c24 */ /* 0x004fe4000f8e0200 */
[----:B------:R-:W-:-:S04]  /*0100*/  ISETP.LT.OR P0, PT, R6, 0x2, P0 ;  /* 0x000000020600780c */ /* 0x000fc80000701670 */
[----:B------:R-:W-:-:S04]  /*0110*/  ISETP.LT.U32.OR P0, PT, R13, 0x2, P0 ;  /* 0x000000020d00780c */ /* 0x000fc80000701470 */
[----:B------:R-:W-:-:S13]  /*0120*/  ISETP.GE.OR P0, PT, R13, UR4, P0 ;  /* 0x000000040d007c0c */ /* 0x000fda0008706670 */
[----:B---3--:R-:W-:Y:S05]  /*0130*/  @P0 BRA `(.L_x_27) ;  /* 0x0000000800240947 */ /* 0x008fea0003800000 */
[----:B------:R-:W0:Y:S01]  /*0140*/  LDC.64 R8, c[0x0][0x388] ;  /* 0x0000e200ff087b82 */ /* 0x000e220000000a00 */
[----:B------:R-:W-:-:S06]  /*0150*/  UIADD3 UR5, UPT, UPT, UR10, 0x4, URZ ;  /* 0x000000040a057890 */ /* 0x000fcc000fffe0ff */
[----:B------:R-:W-:-:S04]  /*0160*/  IMAD R11, R13, UR5, R6 ;  /* 0x000000050d0b7c24 */ /* 0x000fc8000f8e0206 */
[----:B0-----:R-:W-:-:S06]  /*0170*/  IMAD.WIDE R10, R11, 0x8, R8 ;  /* 0x000000080b0a7825 */ /* 0x001fcc00078e0208 */
[----:B------:R-:W2:Y:S01]  /*0180*/  LDG.E.64 R10, desc[UR6][R10.64] ;  /* 0x000000060a0a7981 */ /* 0x000ea2000c1e1b00 */
[----:B------:R-:W-:-:S06]  /*0190*/  UIADD3 UR4, UPT, UPT, UR11, 0x4, URZ ;  /* 0x000000040b047890 */ /* 0x000fcc000fffe0ff */
[----:B------:R-:W-:-:S04]  /*01a0*/  VIADD R13, R13, UR4 ;  /* 0x000000040d0d7c36 */ /* 0x000fc80008000000 */
[----:B------:R-:W-:-:S04]  /*01b0*/  IMAD R3, R13, UR5, R6 ;  /* 0x000000050d037c24 */ /* 0x000fc8000f8e0206 */
[----:B------:R-:W-:-:S06]  /*01c0*/  IMAD.WIDE R2, R3, 0x8, R8 ;  /* 0x0000000803027825 */ /* 0x000fcc00078e0208 */
[----:B------:R-:W3:Y:S01]  /*01d0*/  LDG.E.64 R2, desc[UR6][R2.64] ;  /* 0x0000000602027981 */ /* 0x000ee2000c1e1b00 */
[----:B------:R-:W-:-:S04]  /*01e0*/  VIADD R13, R13, UR4 ;  /* 0x000000040d0d7c36 */ /* 0x000fc80008000000 */
[----:B------:R-:W-:-:S04]  /*01f0*/  IMAD R13, R13, UR5, R6 ;  /* 0x000000050d0d7c24 */ /* 0x000fc8000f8e0206 */
[----:B------:R-:W-:-:S06]  /*0200*/  IMAD.WIDE R12, R13, 0x8, R8 ;  /* 0x000000080d0c7825 */ /* 0x000fcc00078e0208 */
[----:B------:R-:W5:Y:S01]  /*0210*/  LDG.E.64 R12, desc[UR6][R12.64] ;  /* 0x000000060c0c7981 */ /* 0x000f62000c1e1b00 */
[----:B------:R-:W-:Y:S01]  /*0220*/  IMAD.MOV.U32 R8, RZ, RZ, 0x1 ;  /* 0x00000001ff087424 */ /* 0x000fe200078e00ff */
[----:B------:R-:W-:Y:S01]  /*0230*/  BSSY.RECONVERGENT B1, `(.L_x_28) ;  /* 0x0000016000017945 */ /* 0x000fe20003800200 */
[----:B--2---:R-:W0:Y:S04]  /*0240*/  MUFU.RCP64H R9, R11 ;  /* 0x0000000b00097308 */ /* 0x004e280000001800 */
[----:B0-----:R-:W-:Y:S01]  /*0250*/  DFMA R14, -R10, R8, 1 ;  /* 0x3ff000000a0e742b */ /* 0x001fe20000000108 */
[----:B---3--:R-:W-:-:S07]  /*0260*/  FSETP.GEU.AND P1, PT, |R3|, 6.5827683646048100446e-37, PT ;  /* 0x036000000300780b */ /* 0x008fce0003f2e200 */
[----:B------:R-:W-:-:S08]  /*0270*/  DFMA R14, R14, R14, R14 ;  /* 0x0000000e0e0e722b */ /* 0x000fd0000000000e */
[----:B------:R-:W-:-:S08]  /*0280*/  DFMA R14, R8, R14, R8 ;  /* 0x0000000e080e722b */ /* 0x000fd00000000008 */
[----:B------:R-:W-:-:S08]  /*0290*/  DFMA R8, -R10, R14, 1 ;  /* 0x3ff000000a08742b */ /* 0x000fd0000000010e */
[----:B------:R-:W-:-:S08]  /*02a0*/  DFMA R8, R14, R8, R14 ;  /* 0x000000080e08722b */ /* 0x000fd0000000000e */
[----:B------:R-:W-:-:S08]  /*02b0*/  DMUL R14, R2, R8 ;  /* 0x00000008020e7228 */ /* 0x000fd00000000000 */
[----:B------:R-:W-:-:S08]  /*02c0*/  DFMA R16, -R10, R14, R2 ;  /* 0x0000000e0a10722b */ /* 0x000fd00000000102 */
[----:B------:R-:W-:-:S10]  /*02d0*/  DFMA R8, R8, R16, R14 ;  /* 0x000000100808722b */ /* 0x000fd4000000000e */
[----:B------:R-:W-:-:S05]  /*02e0*/  FFMA R6, RZ, R11, R9 ;  /* 0x0000000bff067223 */ /* 0x000fca0000000009 */
[----:B------:R-:W-:-:S13]  /*02f0*/  FSETP.GT.AND P0, PT, |R6|, 1.469367938527859385e-39, PT ;  /* 0x001000000600780b */ /* 0x000fda0003f04200 */
[----:B------:R-:W-:Y:S05]  /*0300*/  @P0 BRA P1, `(.L_x_29) ;  /* 0x0000000000200947 */ /* 0x000fea0000800000 */
[----:B------:R-:W-:Y:S01]  /*0310*/  IMAD.MOV.U32 R16, RZ, RZ, R2 ;  /* 0x000000ffff107224 */ /* 0x000fe200078e0002 */
[----:B------:R-:W-:Y:S01]  /*0320*/  MOV R6, 0x370 ;  /* 0x0000037000067802 */ /* 0x000fe20000000f00 */
[----:B------:R-:W-:Y:S02]  /*0330*/  IMAD.MOV.U32 R17, RZ, RZ, R3 ;  /* 0x000000ffff117224 */ /* 0x000fe400078e0003 */
[----:B------:R-:W-:Y:S02]  /*0340*/  IMAD.MOV.U32 R14, RZ, RZ, R10 ;  /* 0x000000ffff0e7224 */ /* 0x000fe400078e000a */
[----:B------:R-:W-:-:S07]  /*0350*/  IMAD.MOV.U32 R15, RZ, RZ, R11 ;  /* 0x000000ffff0f7224 */ /* 0x000fce00078e000b */
[----:B-----5:R-:W-:Y:S05]  /*0360*/  CALL.REL.NOINC `($__internal_1_$__cuda_sm20_div_rn_f64_full) ;  /* 0x0000001000407944 */ /* 0x020fea0003c00000 */
[----:B------:R-:W-:Y:S02]  /*0370*/  IMAD.MOV.U32 R8, RZ, RZ, R20 ;  /* 0x000000ffff087224 */ /* 0x000fe400078e0014 */
[----:B------:R-:W-:-:S07]  /*0380*/  IMAD.MOV.U32 R9, RZ, RZ, R21 ;  /* 0x000000ffff097224 */ /* 0x000fce00078e0015 */
.L_x_29:
[----:B------:R-:W-:Y:S05]  /*0390*/  BSYNC.RECONVERGENT B1 ;  /* 0x0000000000017941 */ /* 0x000fea0003800200 */
.L_x_28:
[----:B------:R-:W0:Y:S01]  /*03a0*/  MUFU.RCP64H R3, R11 ;  /* 0x0000000b00037308 */ /* 0x000e220000001800 */
[----:B------:R-:W-:Y:S01]  /*03b0*/  IMAD.MOV.U32 R2, RZ, RZ, 0x1 ;  /* 0x00000001ff027424 */ /* 0x000fe200078e00ff */
[----:B-----5:R-:W-:Y:S01]  /*03c0*/  FSETP.GEU.AND P1, PT, |R13|, 6.5827683646048100446e-37, PT ;  /* 0x036000000d00780b */ /* 0x020fe20003f2e200 */
[----:B------:R-:W-:Y:S04]  /*03d0*/  BSSY.RECONVERGENT B1, `(.L_x_30) ;  /* 0x0000014000017945 */ /* 0x000fe80003800200 */
[----:B0-----:R-:W-:-:S08]  /*03e0*/  DFMA R14, -R10, R2, 1 ;  /* 0x3ff000000a0e742b */ /* 0x001fd00000000102 */
        /* <DEDUP_REMOVED lines=15> */
[----:B------:R-:W-:Y:S05]  /*04e0*/  CALL.REL.NOINC `($__internal_1_$__cuda_sm20_div_rn_f64_full) ;  /* 0x0000000c00e07944 */ /* 0x000fea0003c00000 */
[----:B------:R-:W-:Y:S02]  /*04f0*/  IMAD.MOV.U32 R2, RZ, RZ, R20 ;  /* 0x000000ffff027224 */ /* 0x000fe400078e0014 */
[----:B------:R-:W-:-:S07]  /*0500*/  IMAD.MOV.U32 R3, RZ, RZ, R21 ;  /* 0x000000ffff037224 */ /* 0x000fce00078e0015 */
.L_x_31:
[----:B------:R-:W-:Y:S05]  /*0510*/  BSYNC.RECONVERGENT B1 ;  /* 0x0000000000017941 */ /* 0x000fea0003800200 */
.L_x_30:
[----:B------:R-:W-:Y:S01]  /*0520*/  DADD R22, -RZ, |R8| ;  /* 0x00000000ff167229 */ /* 0x000fe20000000508 */
[----:B------:R-:W-:Y:S01]  /*0530*/  BSSY.RECONVERGENT B1, `(.L_x_32) ;  /* 0x0000005000017945 */ /* 0x000fe20003800200 */
[----:B------:R-:W-:Y:S01]  /*0540*/  IMAD.MOV.U32 R26, RZ, RZ, RZ ;  /* 0x000000ffff1a7224 */ /* 0x000fe200078e00ff */
[----:B------:R-:W-:Y:S01]  /*0550*/  MOV R6, 0x580 ;  /* 0x0000058000067802 */ /* 0x000fe20000000f00 */
[----:B------:R-:W-:-:S07]  /*0560*/  IMAD.MOV.U32 R27, RZ, RZ, 0x40000000 ;  /* 0x40000000ff1b7424 */ /* 0x000fce00078e00ff */
[----:B------:R-:W-:Y:S05]  /*0570*/  CALL.REL.NOINC `($_Z11computeAmaxPd4Grid$__internal_accurate_pow) ;  /* 0x0000001400287944 */ /* 0x000fea0003c00000 */
[----:B------:R-:W-:Y:S05]  /*0580*/  BSYNC.RECONVERGENT B1 ;  /* 0x0000000000017941 */ /* 0x000fea0003800200 */
.L_x_32:
[C---:B------:R-:W-:Y:S01]  /*0590*/  DADD R12, R8.reuse, 2 ;  /* 0x40000000080c7429 */ /* 0x040fe20000000000 */
[----:B------:R-:W-:Y:S01]  /*05a0*/  BSSY.RECONVERGENT B1, `(.L_x_33) ;  /* 0x000000e000017945 */ /* 0x000fe20003800200 */
[C---:B------:R-:W-:Y:S02]  /*05b0*/  DSETP.NEU.AND P0, PT, R8.reuse, RZ, PT ;  /* 0x000000ff0800722a */ /* 0x040fe40003f0d000 */
[----:B------:R-:W-:Y:S02]  /*05c0*/  DADD R22, -RZ, |R2| ;  /* 0x00000000ff167229 */ /* 0x000fe40000000502 */
[----:B------:R-:W-:-:S04]  /*05d0*/  DSETP.NEU.AND P2, PT, R8, 1, PT ;  /* 0x3ff000000800742a */ /* 0x000fc80003f4d000 */
        /* <DEDUP_REMOVED lines=10> */
.L_x_34:
[----:B------:R-:W-:Y:S05]  /*0680*/  BSYNC.RECONVERGENT B1 ;  /* 0x0000000000017941 */ /* 0x000fea0003800200 */
.L_x_33:
[----:B------:R-:W-:Y:S01]  /*0690*/  BSSY.RECONVERGENT B1, `(.L_x_35) ;  /* 0x0000006000017945 */ /* 0x000fe20003800200 */
[----:B------:R-:W-:Y:S01]  /*06a0*/  FSEL R8, R10, RZ, P2 ;  /* 0x000000ff0a087208 */ /* 0x000fe20001000000 */
[----:B------:R-:W-:Y:S01]  /*06b0*/  IMAD.MOV.U32 R27, RZ, RZ, 0x40000000 ;  /* 0x40000000ff1b7424 */ /* 0x000fe200078e00ff */
[----:B------:R-:W-:Y:S02]  /*06c0*/  FSEL R9, R11, 1.875, P2 ;  /* 0x3ff000000b097808 */ /* 0x000fe40001000000 */
[----:B------:R-:W-:-:S07]  /*06d0*/  MOV R6, 0x6f0 ;  /* 0x000006f000067802 */ /* 0x000fce0000000f00 */
[----:B------:R-:W-:Y:S05]  /*06e0*/  CALL.REL.NOINC `($_Z11computeAmaxPd4Grid$__internal_accurate_pow) ;  /* 0x0000001000cc7944 */ /* 0x000fea0003c00000 */
[----:B------:R-:W-:Y:S05]  /*06f0*/  BSYNC.RECONVERGENT B1 ;  /* 0x0000000000017941 */ /* 0x000fea0003800200 */
.L_x_35:
        /* <DEDUP_REMOVED lines=14> */
.L_x_37:
[----:B------:R-:W-:Y:S05]  /*07e0*/  BSYNC.RECONVERGENT B1 ;  /* 0x0000000000017941 */ /* 0x000fea0003800200 */
.L_x_36:
[----:B------:R-:W-:Y:S01]  /*07f0*/  FSEL R2, R10, RZ, P2 ;  /* 0x000000ff0a027208 */ /* 0x000fe20001000000 */
[----:B------:R-:W-:Y:S01]  /*0800*/  BSSY.RECONVERGENT B1, `(.L_x_38) ;  /* 0x0000007000017945 */ /* 0x000fe20003800200 */
[----:B------:R-:W-:Y:S01]  /*0810*/  FSEL R3, R11, 1.875, P2 ;  /* 0x3ff000000b037808 */ /* 0x000fe20001000000 */
[----:B------:R-:W-:Y:S01]  /*0820*/  IMAD.MOV.U32 R27, RZ, RZ, 0x3fe00000 ;  /* 0x3fe00000ff1b7424 */ /* 0x000fe200078e00ff */
[----:B------:R-:W-:-:S04]  /*0830*/  MOV R6, 0x870 ;  /* 0x0000087000067802 */ /* 0x000fc80000000f00 */
[----:B------:R-:W-:-:S08]  /*0840*/  DADD R8, R8, R2 ;  /* 0x0000000008087229 */ /* 0x000fd00000000002 */
[----:B------:R-:W-:-:S11]  /*0850*/  DADD R22, -RZ, |R8| ;  /* 0x00000000ff167229 */ /* 0x000fd60000000508 */
[----:B------:R-:W-:Y:S05]  /*0860*/  CALL.REL.NOINC `($_Z11computeAmaxPd4Grid$__internal_accurate_pow) ;  /* 0x00000010006c7944 */ /* 0x000fea0003c00000 */
[----:B------:R-:W-:Y:S05]  /*0870*/  BSYNC.RECONVERGENT B1 ;  /* 0x0000000000017941 */ /* 0x000fea0003800200 */
.L_x_38:
[C---:B------:R-:W-:Y:S01]  /*0880*/  DADD R2, R8.reuse, 0.5 ;  /* 0x3fe0000008027429 */ /* 0x040fe20000000000 */
[----:B------:R-:W-:Y:S01]  /*0890*/  ISETP.GE.AND P1, PT, R9, RZ, PT ;  /* 0x000000ff0900720c */ /* 0x000fe20003f26270 */
[----:B------:R-:W-:Y:S01]  /*08a0*/  DSETP.NEU.AND P0, PT, R8, RZ, PT ;  /* 0x000000ff0800722a */ /* 0x000fe20003f0d000 */
[----:B------:R-:W-:Y:S02]  /*08b0*/  BSSY.RECONVERGENT B1, `(.L_x_39) ;  /* 0x000000f000017945 */ /* 0x000fe40003800200 */
[----:B------:R-:W-:-:S05]  /*08c0*/  FSEL R11, R11, -QNAN , P1 ;  /* 0xfff800000b0b7808 */ /* 0x000fca0000800000 */
[----:B------:R-:W-:Y:S02]  /*08d0*/  LOP3.LUT R2, R3, 0x7ff00000, RZ, 0xc0, !PT ;  /* 0x7ff0000003027812 */ /* 0x000fe400078ec0ff */
[----:B------:R-:W-:Y:S01]  /*08e0*/  FSEL R3, R10, RZ, P1 ;  /* 0x000000ff0a037208 */ /* 0x000fe20000800000 */
[----:B------:R-:W-:Y:S01]  /*08f0*/  DSETP.NEU.AND P1, PT, R8, 1, PT ;  /* 0x3ff000000800742a */ /* 0x000fe20003f2d000 */
        /* <DEDUP_REMOVED lines=10> */
.L_x_40:
[----:B------:R-:W-:Y:S05]  /*09a0*/  BSYNC.RECONVERGENT B1 ;  /* 0x0000000000017941 */ /* 0x000fea0003800200 */
.L_x_39:
[----:B------:R-:W-:Y:S02]  /*09b0*/  FSEL R2, R2, RZ, P1 ;  /* 0x000000ff02027208 */ /* 0x000fe40000800000 */
[----:B------:R-:W-:-:S07]  /*09c0*/  FSEL R3, R3, 1.875, P1 ;  /* 0x3ff0000003037808 */ /* 0x000fce0000800000 */
.L_x_27:
[----:B------:R-:W-:Y:S05]  /*09d0*/  BSYNC.RECONVERGENT B0 ;  /* 0x0000000000007941 */ /* 0x000fea0003800200 */
.L_x_26:
[----:B------:R-:W0:Y:S01]  /*09e0*/  S2UR UR5, SR_CgaCtaId ;  /* 0x00000000000579c3 */ /* 0x000e220000008800 */
[----:B------:R-:W-:Y:S01]  /*09f0*/  VIMNMX.U32 R6, PT, PT, R4, UR9, PT ;  /* 0x0000000904067c48 */ /* 0x000fe2000bfe0000 */
[----:B------:R-:W-:Y:S01]  /*0a00*/  UMOV UR4, 0x400 ;  /* 0x0000040000047882 */ /* 0x000fe20000000000 */
[----:B------:R-:W-:Y:S02]  /*0a10*/  VIMNMX.U32 R8, PT, PT, R7, R0, !PT ;  /* 0x0000000007087248 */ /* 0x000fe40007fe0000 */
[----:B------:R-:W-:Y:S02]  /*0a20*/  ISETP.GE.U32.AND P3, PT, R6, 0x20, PT ;  /* 0x000000200600780c */ /* 0x000fe40003f66070 */
[----:B------:R-:W-:Y:S02]  /*0a30*/  LOP3.LUT P0, R4, R0, RZ, R7, 0xfa, !PT ;  /* 0x000000ff00047212 */ /* 0x000fe4000780fa07 */
[----:B------:R-:W-:Y:S02]  /*0a40*/  ISETP.GT.U32.OR P3, PT, R8, 0xf, !P3 ;  /* 0x0000000f0800780c */ /* 0x000fe40005f64470 */
[----:B------:R-:W-:-:S02]  /*0a50*/  ISETP.GE.U32.AND P4, PT, R6, 0x10, PT ;  /* 0x000000100600780c */ /* 0x000fc40003f86070 */
[C---:B------:R-:W-:Y:S02]  /*0a60*/  ISETP.GE.U32.AND P2, PT, R6.reuse, 0x8, PT ;  /* 0x000000080600780c */ /* 0x040fe40003f46070 */
[C---:B------:R-:W-:Y:S02]  /*0a70*/  ISETP.GE.U32.AND P1, PT, R6.reuse, 0x4, PT ;  /* 0x000000040600780c */ /* 0x040fe40003f26070 */
[----:B------:R-:W-:Y:S02]  /*0a80*/  ISETP.LT.U32.OR P0, PT, R6, 0x2, P0 ;  /* 0x000000020600780c */ /* 0x000fe40000701470 */
[C---:B------:R-:W-:Y:S02]  /*0a90*/  ISETP.GT.U32.OR P4, PT, R8.reuse, 0x7, !P4 ;  /* 0x000000070800780c */ /* 0x040fe40006784470 */
[C---:B------:R-:W-:Y:S02]  /*0aa0*/  ISETP.GT.U32.OR P2, PT, R8.reuse, 0x3, !P2 ;  /* 0x000000030800780c */ /* 0x040fe40005744470 */
[----:B------:R-:W-:Y:S01]  /*0ab0*/  ISETP.GT.U32.OR P1, PT, R8, 0x1, !P1 ;  /* 0x000000010800780c */ /* 0x000fe20004f24470 */
[----:B0-----:R-:W-:-:S06]  /*0ac0*/  ULEA UR4, UR5, UR4, 0x18 ;  /* 0x0000000405047291 */ /* 0x001fcc000f8ec0ff */
[----:B------:R-:W-:-:S05]  /*0ad0*/  LEA R7, R7, UR4, 0x8 ;  /* 0x0000000407077c11 */ /* 0x000fca000f8e40ff */
[----:B------:R-:W-:-:S05]  /*0ae0*/  IMAD R0, R0, 0x8, R7 ;  /* 0x0000000800007824 */ /* 0x000fca00078e0207 */
[----:B------:R0:W-:Y:S01]  /*0af0*/  STS.64 [R0], R2 ;  /* 0x0000000200007388 */ /* 0x0001e20000000a00 */
[----:B------:R-:W-:Y:S06]  /*0b00*/  BAR.SYNC.DEFER_BLOCKING 0x0 ;  /* 0x0000000000007b1d */ /* 0x000fec0000010000 */
[----:B------:R-:W-:Y:S05]  /*0b10*/  @P3 BRA `(.L_x_41) ;  /* 0x00000000006c3947 */ /* 0x000fea0003800000 */
[----:B------:R-:W1:Y:S01]  /*0b20*/  LDS.64 R8, [R0] ;  /* 0x0000000000087984 */ /* 0x000e620000000a00 */
[----:B------:R-:W-:Y:S05]  /*0b30*/  WARPSYNC.ALL ;  /* 0x0000000000007948 */ /* 0x000fea0003800000 */
[----:B------:R-:W2:Y:S04]  /*0b40*/  LDS.64 R10, [R0+0x80] ;  /* 0x00008000000a7984 */ /* 0x000ea80000000a00 */
[----:B------:R-:W3:Y:S04]  /*0b50*/  LDS.64 R6, [R0+0x1000] ;  /* 0x0010000000067984 */ /* 0x000ee80000000a00 */
[----:B0-----:R-:W0:Y:S01]  /*0b60*/  LDS.64 R2, [R0+0x1080] ;  /* 0x0010800000027984 */ /* 0x001e220000000a00 */
[----:B-1----:R-:W-:Y:S01]  /*0b70*/  IMAD.MOV.U32 R12, RZ, RZ, R8 ;  /* 0x000000ffff0c7224 */ /* 0x002fe200078e0008 */
[----:B--2---:R-:W-:Y:S01]  /*0b80*/  DSETP.MAX.AND P5, P3, R8, R10, PT ;  /* 0x0000000a0800722a */ /* 0x004fe20003baf000 */
[----:B------:R-:W-:-:S02]  /*0b90*/  IMAD.MOV.U32 R13, RZ, RZ, R10 ;  /* 0x000000ffff0d7224 */ /* 0x000fc400078e000a */
[----:B---3--:R-:W-:-:S03]  /*0ba0*/  IMAD.MOV.U32 R10, RZ, RZ, R7 ;  /* 0x000000ffff0a7224 */ /* 0x008fc600078e0007 */
[----:B------:R-:W-:Y:S02]  /*0bb0*/  SEL R8, R12, R13, P5 ;  /* 0x0000000d0c087207 */ /* 0x000fe40002800000 */
[----:B------:R-:W-:Y:S01]  /*0bc0*/  FSEL R9, R9, R11, P5 ;  /* 0x0000000b09097208 */ /* 0x000fe20002800000 */
[----:B0-----:R-:W-:Y:S01]  /*0bd0*/  DSETP.MAX.AND P5, P6, R6, R2, PT ;  /* 0x000000020600722a */ /* 0x001fe20003eaf000 */
[----:B------:R-:W-:-:S04]  /*0be0*/  IMAD.MOV.U32 R13, RZ, RZ, R3 ;  /* 0x000000ffff0d7224 */ /* 0x000fc800078e0003 */
[----:B------:R-:W-:Y:S02]  /*0bf0*/  @P3 LOP3.LUT R9, R11, 0x80000, RZ, 0xfc, !PT ;  /* 0x000800000b093812 */ /* 0x000fe400078efcff */
[----:B------:R-:W-:Y:S02]  /*0c00*/  FSEL R15, R10, R13, P5 ;  /* 0x0000000d0a0f7208 */ /* 0x000fe40002800000 */
[----:B------:R-:W-:Y:S01]  /*0c10*/  SEL R2, R6, R2, P5 ;  /* 0x0000000206027207 */ /* 0x000fe20002800000 */
[----:B------:R-:W-:-:S04]  /*0c20*/  IMAD.MOV.U32 R6, RZ, RZ, R9 ;  /* 0x000000ffff067224 */ /* 0x000fc800078e0009 */
[----:B------:R-:W-:-:S05]  /*0c30*/  @P6 LOP3.LUT R15, R13, 0x80000, RZ, 0xfc, !PT ;  /* 0x000800000d0f6812 */ /* 0x000fca00078efcff */
[----:B------:R-:W-:-:S04]  /*0c40*/  IMAD.MOV.U32 R3, RZ, RZ, R15 ;  /* 0x000000ffff037224 */ /* 0x000fc800078e000f */
[----:B------:R-:W-:Y:S02]  /*0c50*/  IMAD.MOV.U32 R7, RZ, RZ, R3 ;  /* 0x000000ffff077224 */ /* 0x000fe400078e0003 */
[----:B------:R-:W-:-:S06]  /*0c60*/  DSETP.MAX.AND P3, P5, R8, R2, PT ;  /* 0x000000020800722a */ /* 0x000fcc0003d6f000 */
[----:B------:R-:W-:Y:S02]  /*0c70*/  FSEL R11, R6, R7, P3 ;  /* 0x00000007060b7208 */ /* 0x000fe40001800000 */
[----:B------:R-:W-:-:S06]  /*0c80*/  SEL R2, R8, R2, P3 ;  /* 0x0000000208027207 */ /* 0x000fcc0001800000 */
[----:B------:R-:W-:-:S05]  /*0c90*/  @P5 LOP3.LUT R11, R7, 0x80000, RZ, 0xfc, !PT ;  /* 0x00080000070b5812 */ /* 0x000fca00078efcff */
[----:B------:R-:W-:-:S05]  /*0ca0*/  IMAD.MOV.U32 R3, RZ, RZ, R11 ;  /* 0x000000ffff037224 */ /* 0x000fca00078e000b */
[----:B------:R1:W-:Y:S01]  /*0cb0*/  STS.64 [R0], R2 ;  /* 0x0000000200007388 */ /* 0x0003e20000000a00 */
[----:B------:R-:W-:Y:S06]  /*0cc0*/  BAR.SYNC.DEFER_BLOCKING 0x0 ;  /* 0x0000000000007b1d */ /* 0x000fec0000010000 */
.L_x_41:
[----:B------:R-:W-:Y:S05]  /*0cd0*/  @P4 BRA `(.L_x_42) ;  /* 0x00000000006c4947 */ /* 0x000fea0003800000 */
[----:B------:R-:W-:Y:S01]  /*0ce0*/  LDS.64 R6, [R0+0x800] ;  /* 0x0008000000067984 */ /* 0x000fe20000000a00 */
[----:B------:R-:W-:Y:S05]  /*0cf0*/  WARPSYNC.ALL ;  /* 0x0000000000007948 */ /* 0x000fea0003800000 */
[----:B01----:R-:W0:Y:S04]  /*0d00*/  LDS.64 R2, [R0+0x840] ;  /* 0x0008400000027984 */ /* 0x003e280000000a00 */
[----:B------:R-:W1:Y:S04]  /*0d10*/  LDS.64 R8, [R0] ;  /* 0x0000000000087984 */ /* 0x000e680000000a00 */
[----:B------:R-:W2:Y:S01]  /*0d20*/  LDS.64 R10, [R0+0x40] ;  /* 0x00004000000a7984 */ /* 0x000ea20000000a00 */
[----:B0-----:R-:W-:Y:S01]  /*0d30*/  DSETP.MAX.AND P5, P6, R6, R2, PT ;  /* 0x000000020600722a */ /* 0x001fe20003eaf000 */
[----:B-1----:R-:W-:-:S05]  /*0d40*/  IMAD.MOV.U32 R12, RZ, RZ, R8 ;  /* 0x000000ffff0c7224 */ /* 0x002fca00078e0008 */
[----:B------:R-:W-:Y:S01]  /*0d50*/  SEL R2, R6, R2, P5 ;  /* 0x0000000206027207 */ /* 0x000fe20002800000 */
[----:B--2---:R-:W-:Y:S01]  /*0d60*/  DSETP.MAX.AND P3, P4, R8, R10, PT ;  /* 0x0000000a0800722a */ /* 0x004fe20003c6f000 */
[----:B------:R-:W-:Y:S02]  /*0d70*/  IMAD.MOV.U32 R13, RZ, RZ, R10 ;  /* 0x000000ffff0d7224 */ /* 0x000fe400078e000a */
[----:B------:R-:W-:-:S03]  /*0d80*/  IMAD.MOV.U32 R10, RZ, RZ, R7 ;  /* 0x000000ffff0a7224 */ /* 0x000fc600078e0007 */
[----:B------:R-:W-:Y:S01]  /*0d90*/  SEL R8, R12, R13, P3 ;  /* 0x0000000d0c087207 */ /* 0x000fe20001800000 */
[----:B------:R-:W-:Y:S01]  /*0da0*/  IMAD.MOV.U32 R13, RZ, RZ, R3 ;  /* 0x000000ffff0d7224 */ /* 0x000fe200078e0003 */
[----:B------:R-:W-:-:S04]  /*0db0*/  FSEL R9, R9, R11, P3 ;  /* 0x0000000b09097208 */ /* 0x000fc80001800000 */
[----:B------:R-:W-:Y:S02]  /*0dc0*/  FSEL R15, R10, R13, P5 ;  /* 0x0000000d0a0f7208 */ /* 0x000fe40002800000 */
[----:B------:R-:W-:Y:S02]  /*0dd0*/  @P6 LOP3.LUT R15, R13, 0x80000, RZ, 0xfc, !PT ;  /* 0x000800000d0f6812 */ /* 0x000fe400078efcff */
[----:B------:R-:W-:-:S03]  /*0de0*/  @P4 LOP3.LUT R9, R11, 0x80000, RZ, 0xfc, !PT ;  /* 0x000800000b094812 */ /* 0x000fc600078efcff */
[----:B------:R-:W-:Y:S02]  /*0df0*/  IMAD.MOV.U32 R3, RZ, RZ, R15 ;  /* 0x000000ffff037224 */ /* 0x000fe400078e000f */
[----:B------:R-:W-:Y:S02]  /*0e00*/  IMAD.MOV.U32 R6, RZ, RZ, R9 ;  /* 0x000000ffff067224 */ /* 0x000fe400078e0009 */
        /* <DEDUP_REMOVED lines=8> */
.L_x_42:
[----:B------:R-:W-:Y:S05]  /*0e90*/  @P2 BRA `(.L_x_43) ;  /* 0x00000000006c2947 */ /* 0x000fea0003800000 */
[----:B------:R-:W-:Y:S01]  /*0ea0*/  LDS.64 R6, [R0+0x400] ;  /* 0x0004000000067984 */ /* 0x000fe20000000a00 */
[----:B------:R-:W-:Y:S05]  /*0eb0*/  WARPSYNC.ALL ;  /* 0x0000000000007948 */ /* 0x000fea0003800000 */
[----:B012---:R-:W0:Y:S04]  /*0ec0*/  LDS.64 R2, [R0+0x420] ;  /* 0x0004200000027984 */ /* 0x007e280000000a00 */
        /* <DEDUP_REMOVED lines=24> */
.L_x_43:
[----:B------:R-:W-:Y:S05]  /*1050*/  @P1 BRA `(.L_x_44) ;  /* 0x00000000006c1947 */ /* 0x000fea0003800000 */
[----:B------:R-:W-:Y:S01]  /*1060*/  LDS.64 R6, [R0+0x200] ;  /* 0x0002000000067984 */ /* 0x000fe20000000a00 */
[----:B------:R-:W-:Y:S05]  /*1070*/  WARPSYNC.ALL ;  /* 0x0000000000007948 */ /* 0x000fea0003800000 */
[----:B0123--:R-:W0:Y:S04]  /*1080*/  LDS.64 R2, [R0+0x210] ;  /* 0x0002100000027984 */ /* 0x00fe280000000a00 */
        /* <DEDUP_REMOVED lines=24> */
.L_x_44:
[----:B------:R-:W-:Y:S05]  /*1210*/  @P0 BRA `(.L_x_45) ;  /* 0x0000000000700947 */ /* 0x000fea0003800000 */
[----:B------:R-:W-:Y:S01]  /*1220*/  LDS.64 R6, [R0+0x100] ;  /* 0x0001000000067984 */ /* 0x000fe20000000a00 */
[----:B------:R-:W-:Y:S05]  /*1230*/  WARPSYNC.ALL ;  /* 0x0000000000007948 */ /* 0x000fea0003800000 */
[----:B01234-:R-:W0:Y:S04]  /*1240*/  LDS.64 R2, [R0+0x108] ;  /* 0x0001080000027984 */ /* 0x01fe280000000a00 */
[----:B------:R-:W1:Y:S04]  /*1250*/  LDS.64 R8, [R0] ;  /* 0x0000000000087984 */ /* 0x000e680000000a00 */
[----:B------:R-:W2:Y:S01]  /*1260*/  LDS.64 R10, [R0+0x8] ;  /* 0x00000800000a7984 */ /* 0x000ea20000000a00 */
[----:B0-----:R-:W-:Y:S01]  /*1270*/  DSETP.MAX.AND P2, P3, R6, R2, PT ;  /* 0x000000020600722a */ /* 0x001fe20003b4f000 */
[----:B-1----:R-:W-:-:S05]  /*1280*/  IMAD.MOV.U32 R4, RZ, RZ, R8 ;  /* 0x000000ffff047224 */ /* 0x002fca00078e0008 */
[----:B------:R-:W-:Y:S01]  /*1290*/  SEL R2, R6, R2, P2 ;  /* 0x0000000206027207 */ /* 0x000fe20001000000 */
[----:B--2---:R-:W-:Y:S01]  /*12a0*/  DSETP.MAX.AND P0, P1, R8, R10, PT ;  /* 0x0000000a0800722a */ /* 0x004fe2000390f000 */
[----:B------:R-:W-:-:S05]  /*12b0*/  IMAD.MOV.U32 R13, RZ, RZ, R10 ;  /* 0x000000ffff0d7224 */ /* 0x000fca00078e000a */
[----:B------:R-:W-:Y:S01]  /*12c0*/  SEL R8, R4, R13, P0 ;  /* 0x0000000d04087207 */ /* 0x000fe20000000000 */
[----:B------:R-:W-:Y:S01]  /*12d0*/  IMAD.MOV.U32 R4, RZ, RZ, R7 ;  /* 0x000000ffff047224 */ /* 0x000fe200078e0007 */
[----:B------:R-:W-:Y:S01]  /*12e0*/  FSEL R9, R9, R11, P0 ;  /* 0x0000000b09097208 */ /* 0x000fe20000000000 */
[----:B------:R-:W-:-:S05]  /*12f0*/  IMAD.MOV.U32 R13, RZ, RZ, R3 ;  /* 0x000000ffff0d7224 */ /* 0x000fca00078e0003 */
        /* <DEDUP_REMOVED lines=13> */
[----:B------:R-:W-:Y:S05]  /*13d0*/  BRA `(.L_x_46) ;  /* 0x0000000000087947 */ /* 0x000fea0003800000 */
.L_x_45:
[----:B------:R-:W-:-:S13]  /*13e0*/  ISETP.NE.AND P0, PT, R4, RZ, PT ;  /* 0x000000ff0400720c */ /* 0x000fda0003f05270 */
[----:B------:R-:W-:Y:S05]  /*13f0*/  @P0 EXIT ;  /* 0x000000000000094d */ /* 0x000fea0003800000 */
.L_x_46:
[----:B01234-:R-:W0:Y:S01]  /*1400*/  LDS.64 R2, [R0] ;  /* 0x0000000000027984 */ /* 0x01fe220000000a00 */
[----:B------:R-:W1:Y:S08]  /*1410*/  LDC R4, c[0x0][0x370] ;  /* 0x0000dc00ff047b82 */ /* 0x000e700000000800 */
[----:B------:R-:W2:Y:S01]  /*1420*/  LDC.64 R6, c[0x0][0x380] ;  /* 0x0000e000ff067b82 */ /* 0x000ea20000000a00 */
[----:B-1----:R-:W-:-:S04]  /*1430*/  IMAD R5, R5, R4, UR8 ;  /* 0x0000000805057e24 */ /* 0x002fc8000f8e0204 */
[----:B--2---:R-:W-:-:S05]  /*1440*/  IMAD.WIDE.U32 R4, R5, 0x8, R6 ;  /* 0x0000000805047825 */ /* 0x004fca00078e0006 */
[----:B0-----:R-:W-:Y:S01]  /*1450*/  STG.E.64 desc[UR6][R4.64], R2 ;  /* 0x0000000204007986 */ /* 0x001fe2000c101b06 */
[----:B------:R-:W-:Y:S05]  /*1460*/  EXIT ;  /* 0x000000000000794d */ /* 0x000fea0003800000 */
        .weak           $__internal_1_$__cuda_sm20_div_rn_f64_full
        .type           $__internal_1_$__cuda_sm20_div_rn_f64_full,@function
        .size           $__internal_1_$__cuda_sm20_div_rn_f64_full,($_Z11computeAmaxPd4Grid$__internal_accurate_pow - $__internal_1_$__cuda_sm20_div_rn_f64_full)
$__internal_1_$__cuda_sm20_div_rn_f64_full:
[C---:B------:R-:W-:Y:S01]  /*1470*/  FSETP.GEU.AND P0, PT, |R15|.reuse, 1.469367938527859385e-39, PT ;  /* 0x001000000f00780b */ /* 0x040fe20003f0e200 */
[----:B------:R-:W-:Y:S01]  /*1480*/  IMAD.MOV.U32 R18, RZ, RZ, 0x1 ;  /* 0x00000001ff127424 */ /* 0x000fe200078e00ff */
[----:B------:R-:W-:Y:S01]  /*1490*/  LOP3.LUT R2, R15, 0x800fffff, RZ, 0xc0, !PT ;  /* 0x800fffff0f027812 */ /* 0x000fe200078ec0ff */
[----:B------:R-:W-:Y:S01]  /*14a0*/  IMAD.MOV.U32 R27, RZ, RZ, 0x1ca00000 ;  /* 0x1ca00000ff1b7424 */ /* 0x000fe200078e00ff */
[C---:B------:R-:W-:Y:S01]  /*14b0*/  FSETP.GEU.AND P2, PT, |R17|.reuse, 1.469367938527859385e-39, PT ;  /* 0x001000001100780b */ /* 0x040fe20003f4e200 */
[----:B------:R-:W-:Y:S01]  /*14c0*/  BSSY.RECONVERGENT B2, `(.L_x_47) ;  /* 0x0000052000027945 */ /* 0x000fe20003800200 */
[----:B------:R-:W-:Y:S01]  /*14d0*/  LOP3.LUT R3, R2, 0x3ff00000, RZ, 0xfc, !PT ;  /* 0x3ff0000002037812 */ /* 0x000fe200078efcff */
[----:B------:R-:W-:Y:S01]  /*14e0*/  IMAD.MOV.U32 R2, RZ, RZ, R14 ;  /* 0x000000ffff027224 */ /* 0x000fe200078e000e */
[----:B------:R-:W-:Y:S02]  /*14f0*/  LOP3.LUT R26, R17, 0x7ff00000, RZ, 0xc0, !PT ;  /* 0x7ff00000111a7812 */ /* 0x000fe400078ec0ff */
[----:B------:R-:W-:-:S03]  /*1500*/  LOP3.LUT R29, R15, 0x7ff00000, RZ, 0xc0, !PT ;  /* 0x7ff000000f1d7812 */ /* 0x000fc600078ec0ff */
[----:B------:R-:W-:Y:S01]  /*1510*/  @!P0 DMUL R2, R14, 8.98846567431157953865e+307 ;  /* 0x7fe000000e028828 */ /* 0x000fe20000000000 */
[----:B------:R-:W-:-:S03]  /*1520*/  ISETP.GE.U32.AND P1, PT, R26, R29, PT ;  /* 0x0000001d1a00720c */ /* 0x000fc60003f26070 */
[----:B------:R-:W-:Y:S02]  /*1530*/  @!P2 LOP3.LUT R21, R15, 0x7ff00000, RZ, 0xc0, !PT ;  /* 0x7ff000000f15a812 */ /* 0x000fe400078ec0ff */
[----:B------:R-:W0:Y:S02]  /*1540*/  MUFU.RCP64H R19, R3 ;  /* 0x0000000300137308 */ /* 0x000e240000001800 */
[----:B------:R-:W-:Y:S02]  /*1550*/  @!P2 ISETP.GE.U32.AND P3, PT, R26, R21, PT ;  /* 0x000000151a00a20c */ /* 0x000fe40003f66070 */
[----:B------:R-:W-:Y:S02]  /*1560*/  @!P0 LOP3.LUT R29, R3, 0x7ff00000, RZ, 0xc0, !PT ;  /* 0x7ff00000031d8812 */ /* 0x000fe400078ec0ff */
[----:B------:R-:W-:-:S04]  /*1570*/  @!P2 SEL R21, R27, 0x63400000, !P3 ;  /* 0x634000001b15a807 */ /* 0x000fc80005800000 */
[----:B------:R-:W-:-:S04]  /*1580*/  @!P2 LOP3.LUT R24, R21, 0x80000000, R17, 0xf8, !PT ;  /* 0x800000001518a812 */ /* 0x000fc800078ef811 */
[----:B------:R-:W-:Y:S01]  /*1590*/  @!P2 LOP3.LUT R25, R24, 0x100000, RZ, 0xfc, !PT ;  /* 0x001000001819a812 */ /* 0x000fe200078efcff */
[----:B------:R-:W-:Y:S01]  /*15a0*/  @!P2 IMAD.MOV.U32 R24, RZ, RZ, RZ ;  /* 0x000000ffff18a224 */ /* 0x000fe200078e00ff */
[----:B0-----:R-:W-:-:S08]  /*15b0*/  DFMA R22, R18, -R2, 1 ;  /* 0x3ff000001216742b */ /* 0x001fd00000000802 */
[----:B------:R-:W-:-:S08]  /*15c0*/  DFMA R22, R22, R22, R22 ;  /* 0x000000161616722b */ /* 0x000fd00000000016 */
[----:B------:R-:W-:Y:S01]  /*15d0*/  DFMA R22, R18, R22, R18 ;  /* 0x000000161216722b */ /* 0x000fe20000000012 */
[----:B------:R-:W-:Y:S01]  /*15e0*/  SEL R19, R27, 0x63400000, !P1 ;  /* 0x634000001b137807 */ /* 0x000fe20004800000 */
[----:B------:R-:W-:-:S03]  /*15f0*/  IMAD.MOV.U32 R18, RZ, RZ, R16 ;  /* 0x000000ffff127224 */ /* 0x000fc600078e0010 */
[----:B------:R-:W-:-:S03]  /*1600*/  LOP3.LUT R19, R19, 0x800fffff, R17, 0xf8, !PT ;  /* 0x800fffff13137812 */ /* 0x000fc600078ef811 */
[----:B------:R-:W-:-:S03]  /*1610*/  DFMA R20, R22, -R2, 1 ;  /* 0x3ff000001614742b */ /* 0x000fc60000000802 */
[----:B------:R-:W-:-:S05]  /*1620*/  @!P2 DFMA R18, R18, 2, -R24 ;  /* 0x400000001212a82b */ /* 0x000fca0000000818 */
[----:B------:R-:W-:-:S08]  /*1630*/  DFMA R20, R22, R20, R22 ;  /* 0x000000141614722b */ /* 0x000fd00000000016 */
[----:B------:R-:W-:-:S08]  /*1640*/  DMUL R22, R20, R18 ;  /* 0x0000001214167228 */ /* 0x000fd00000000000 */
[----:B------:R-:W-:-:S08]  /*1650*/  DFMA R24, R22, -R2, R18 ;  /* 0x800000021618722b */ /* 0x000fd00000000012 */
[----:B------:R-:W-:Y:S01]  /*1660*/  DFMA R24, R20, R24, R22 ;  /* 0x000000181418722b */ /* 0x000fe20000000016 */
[----:B------:R-:W-:Y:S01]  /*1670*/  IMAD.MOV.U32 R22, RZ, RZ, R26 ;  /* 0x000000ffff167224 */ /* 0x000fe200078e001a */
[----:B------:R-:W-:Y:S01]  /*1680*/  @!P2 LOP3.LUT R22, R19, 0x7ff00000, RZ, 0xc0, !PT ;  /* 0x7ff000001316a812 */ /* 0x000fe200078ec0ff */
[----:B------:R-:W-:-:S04]  /*1690*/  VIADD R21, R29, 0xffffffff ;  /* 0xffffffff1d157836 */ /* 0x000fc80000000000 */
[----:B------:R-:W-:-:S05]  /*16a0*/  VIADD R20, R22, 0xffffffff ;  /* 0xffffffff16147836 */ /* 0x000fca0000000000 */
[----:B------:R-:W-:-:S04]  /*16b0*/  ISETP.GT.U32.AND P0, PT, R20, 0x7feffffe, PT ;  /* 0x7feffffe1400780c */ /* 0x000fc80003f04070 */
[----:B------:R-:W-:-:S13]  /*16c0*/  ISETP.GT.U32.OR P0, PT, R21, 0x7feffffe, P0 ;  /* 0x7feffffe1500780c */ /* 0x000fda0000704470 */
[----:B------:R-:W-:Y:S05]  /*16d0*/  @P0 BRA `(.L_x_48) ;  /* 0x00000000006c0947 */ /* 0x000fea0003800000 */
[----:B------:R-:W-:-:S04]  /*16e0*/  LOP3.LUT R17, R15, 0x7ff00000, RZ, 0xc0, !PT ;  /* 0x7ff000000f117812 */ /* 0x000fc800078ec0ff */
[CC--:B------:R-:W-:Y:S02]  /*16f0*/  VIADDMNMX R16, R26.reuse, -R17.reuse, 0xb9600000, !PT ;  /* 0xb96000001a107446 */ /* 0x0c0fe40007800911 */
[----:B------:R-:W-:Y:S02]  /*1700*/  ISETP.GE.U32.AND P0, PT, R26, R17, PT ;  /* 0x000000111a00720c */ /* 0x000fe40003f06070 */
[----:B------:R-:W-:Y:S02]  /*1710*/  VIMNMX R16, PT, PT, R16, 0x46a00000, PT ;  /* 0x46a0000010107848 */ /* 0x000fe40003fe0100 */
[----:B------:R-:W-:-:S05]  /*1720*/  SEL R27, R27, 0x63400000, !P0 ;  /* 0x634000001b1b7807 */ /* 0x000fca0004000000 */
[----:B------:R-:W-:Y:S02]  /*1730*/  IMAD.IADD R22, R16, 0x1, -R27 ;  /* 0x0000000110167824 */ /* 0x000fe400078e0a1b */
[----:B------:R-:W-:Y:S02]  /*1740*/  IMAD.MOV.U32 R16, RZ, RZ, RZ ;  /* 0x000000ffff107224 */ /* 0x000fe400078e00ff */
[----:B------:R-:W-:-:S06]  /*1750*/  VIADD R17, R22, 0x7fe00000 ;  /* 0x7fe0000016117836 */ /* 0x000fcc0000000000 */
[----:B------:R-:W-:-:S10]  /*1760*/  DMUL R20, R24, R16 ;  /* 0x0000001018147228 */ /* 0x000fd40000000000 */
[----:B------:R-:W-:-:S13]  /*1770*/  FSETP.GTU.AND P0, PT, |R21|, 1.469367938527859385e-39, PT ;  /* 0x001000001500780b */ /* 0x000fda0003f0c200 */
[----:B------:R-:W-:Y:S05]  /*1780*/  @P0 BRA `(.L_x_49) ;  /* 0x0000000000940947 */ /* 0x000fea0003800000 */
[----:B------:R-:W-:Y:S01]  /*1790*/  DFMA R2, R24, -R2, R18 ;  /* 0x800000021802722b */ /* 0x000fe20000000012 */
[----:B------:R-:W-:-:S09]  /*17a0*/  IMAD.MOV.U32 R16, RZ, RZ, RZ ;  /* 0x000000ffff107224 */ /* 0x000fd200078e00ff */
[C---:B------:R-:W-:Y:S02]  /*17b0*/  FSETP.NEU.AND P0, PT, R3.reuse, RZ, PT ;  /* 0x000000ff0300720b */ /* 0x040fe40003f0d000 */
[----:B------:R-:W-:-:S04]  /*17c0*/  LOP3.LUT R15, R3, 0x80000000, R15, 0x48, !PT ;  /* 0x80000000030f7812 */ /* 0x000fc800078e480f */
[----:B------:R-:W-:-:S07]  /*17d0*/  LOP3.LUT R17, R15, R17, RZ, 0xfc, !PT ;  /* 0x000000110f117212 */ /* 0x000fce00078efcff */
        /* <DEDUP_REMOVED lines=11> */
.L_x_48:
[----:B------:R-:W-:-:S14]  /*1890*/  DSETP.NAN.AND P0, PT, R16, R16, PT ;  /* 0x000000101000722a */ /* 0x000fdc0003f08000 */
[----:B------:R-:W-:Y:S05]  /*18a0*/  @P0 BRA `(.L_x_50) ;  /* 0x0000000000440947 */ /* 0x000fea0003800000 */
[----:B------:R-:W-:-:S14]  /*18b0*/  DSETP.NAN.AND P0, PT, R14, R14, PT ;  /* 0x0000000e0e00722a */ /* 0x000fdc0003f08000 */
[----:B------:R-:W-:Y:S05]  /*18c0*/  @P0 BRA `(.L_x_51) ;  /* 0x0000000000300947 */ /* 0x000fea0003800000 */
[----:B------:R-:W-:Y:S01]  /*18d0*/  ISETP.NE.AND P0, PT, R22, R29, PT ;  /* 0x0000001d1600720c */ /* 0x000fe20003f05270 */
[----:B------:R-:W-:Y:S02]  /*18e0*/  IMAD.MOV.U32 R20, RZ, RZ, 0x0 ;  /* 0x00000000ff147424 */ /* 0x000fe400078e00ff */
[----:B------:R-:W-:-:S10]  /*18f0*/  IMAD.MOV.U32 R21, RZ, RZ, -0x80000 ;  /* 0xfff80000ff157424 */ /* 0x000fd400078e00ff */
[----:B------:R-:W-:Y:S05]  /*1900*/  @!P0 BRA `(.L_x_49) ;  /* 0x0000000000348947 */ /* 0x000fea0003800000 */
[----:B------:R-:W-:Y:S02]  /*1910*/  ISETP.NE.AND P0, PT, R22, 0x7ff00000, PT ;  /* 0x7ff000001600780c */ /* 0x000fe40003f05270 */
[----:B------:R-:W-:Y:S02]  /*1920*/  LOP3.LUT R21, R17, 0x80000000, R15, 0x48, !PT ;  /* 0x8000000011157812 */ /* 0x000fe400078e480f */
[----:B------:R-:W-:-:S13]  /*1930*/  ISETP.EQ.OR P0, PT, R29, RZ, !P0 ;  /* 0x000000ff1d00720c */ /* 0x000fda0004702670 */
[----:B------:R-:W-:Y:S01]  /*1940*/  @P0 LOP3.LUT R2, R21, 0x7ff00000, RZ, 0xfc, !PT ;  /* 0x7ff0000015020812 */ /* 0x000fe200078efcff */
[----:B------:R-:W-:Y:S02]  /*1950*/  @!P0 IMAD.MOV.U32 R20, RZ, RZ, RZ ;  /* 0x000000ffff148224 */ /* 0x000fe400078e00ff */
[----:B------:R-:W-:Y:S02]  /*1960*/  @P0 IMAD.MOV.U32 R20, RZ, RZ, RZ ;  /* 0x000000ffff140224 */ /* 0x000fe400078e00ff */
[----:B------:R-:W-:Y:S01]  /*1970*/  @P0 IMAD.MOV.U32 R21, RZ, RZ, R2 ;  /* 0x000000ffff150224 */ /* 0x000fe200078e0002 */
[----:B------:R-:W-:Y:S06]  /*1980*/  BRA `(.L_x_49) ;  /* 0x0000000000147947 */ /* 0x000fec0003800000 */
.L_x_51:
[----:B------:R-:W-:Y:S01]  /*1990*/  LOP3.LUT R21, R15, 0x80000, RZ, 0xfc, !PT ;  /* 0x000800000f157812 */ /* 0x000fe200078efcff */
[----:B------:R-:W-:Y:S01]  /*19a0*/  IMAD.MOV.U32 R20, RZ, RZ, R14 ;  /* 0x000000ffff147224 */ /* 0x000fe200078e000e */
[----:B------:R-:W-:Y:S06]  /*19b0*/  BRA `(.L_x_49) ;  /* 0x0000000000087947 */ /* 0x000fec0003800000 */
.L_x_50:
[----:B------:R-:W-:Y:S01]  /*19c0*/  LOP3.LUT R21, R17, 0x80000, RZ, 0xfc, !PT ;  /* 0x0008000011157812 */ /* 0x000fe200078efcff */
[----:B------:R-:W-:-:S07]  /*19d0*/  IMAD.MOV.U32 R20, RZ, RZ, R16 ;  /* 0x000000ffff147224 */ /* 0x000fce00078e0010 */
.L_x_49:
[----:B------:R-:W-:Y:S05]  /*19e0*/  BSYNC.RECONVERGENT B2 ;  /* 0x0000000000027941 */ /* 0x000fea0003800200 */
.L_x_47:
[----:B------:R-:W-:Y:S02]  /*19f0*/  IMAD.MOV.U32 R2, RZ, RZ, R6 ;  /* 0x000000ffff027224 */ /* 0x000fe400078e0006 */
[----:B------:R-:W-:-:S04]  /*1a00*/  IMAD.MOV.U32 R3, RZ, RZ, 0x0 ;  /* 0x00000000ff037424 */ /* 0x000fc800078e00ff */
[----:B------:R-:W-:Y:S05]  /*1a10*/  RET.REL.NODEC R2 `(_Z11computeAmaxPd4Grid) ;  /* 0xffffffe402787950 */ /* 0x000fea0003c3ffff */
        .type           $_Z11computeAmaxPd4Grid$__internal_accurate_pow,@function
        .size           $_Z11computeAmaxPd4Grid$__internal_accurate_pow,(.L_x_60 - $_Z11computeAmaxPd4Grid$__internal_accurate_pow)
$_Z11computeAmaxPd4Grid$__internal_accurate_pow:
[----:B------:R-:W-:Y:S01]  /*1a20*/  ISETP.GT.U32.AND P0, PT, R23, 0xfffff, PT ;  /* 0x000fffff1700780c */ /* 0x000fe20003f04070 */
[--C-:B------:R-:W-:Y:S01]  /*1a30*/  IMAD.MOV.U32 R10, RZ, RZ, R23.reuse ;  /* 0x000000ffff0a7224 */ /* 0x100fe200078e0017 */
[----:B------:R-:W-:Y:S01]  /*1a40*/  UMOV UR4, 0x7d2cafe2 ;  /* 0x7d2cafe200047882 */ /* 0x000fe20000000000 */
[----:B------:R-:W-:Y:S01]  /*1a50*/  IMAD.MOV.U32 R12, RZ, RZ, R22 ;  /* 0x000000ffff0c7224 */ /* 0x000fe200078e0016 */
[----:B------:R-:W-:Y:S01]  /*1a60*/  UMOV UR5, 0x3eb0f5ff ;  /* 0x3eb0f5ff00057882 */ /* 0x000fe20000000000 */
[----:B------:R-:W-:Y:S01]  /*1a70*/  IMAD.MOV.U32 R14, RZ, RZ, 0x41ad3b5a ;  /* 0x41ad3b5aff0e7424 */ /* 0x000fe200078e00ff */
[----:B------:R-:W-:Y:S01]  /*1a80*/  SHF.R.U32.HI R28, RZ, 0x14, R23 ;  /* 0x00000014ff1c7819 */ /* 0x000fe20000011617 */
[----:B------:R-:W-:Y:S01]  /*1a90*/  IMAD.MOV.U32 R15, RZ, RZ, 0x3ed0f5d2 ;  /* 0x3ed0f5d2ff0f7424 */ /* 0x000fe200078e00ff */
[----:B------:R-:W-:Y:S01]  /*1aa0*/  UMOV UR12, 0x3b39803f ;  /* 0x3b39803f000c7882 */ /* 0x000fe20000000000 */
[----:B------:R-:W-:-:S04]  /*1ab0*/  UMOV UR13, 0x3c7abc9e ;  /* 0x3c7abc9e000d7882 */ /* 0x000fc80000000000 */
[----:B------:R-:W-:-:S10]  /*1ac0*/  @!P0 DMUL R24, R22, 1.80143985094819840000e+16 ;  /* 0x4350000016188828 */ /* 0x000fd40000000000 */
[----:B------:R-:W-:Y:S01]  /*1ad0*/  @!P0 IMAD.MOV.U32 R10, RZ, RZ, R25 ;  /* 0x000000ffff0a8224 */ /* 0x000fe200078e0019 */
[----:B------:R-:W-:Y:S01]  /*1ae0*/  @!P0 LEA.HI R28, R25, 0xffffffca, RZ, 0xc ;  /* 0xffffffca191c8811 */ /* 0x000fe200078f60ff */
[----:B------:R-:W-:-:S03]  /*1af0*/  @!P0 IMAD.MOV.U32 R12, RZ, RZ, R24 ;  /* 0x000000ffff0c8224 */ /* 0x000fc600078e0018 */
[----:B------:R-:W-:-:S04]  /*1b00*/  LOP3.LUT R10, R10, 0x800fffff, RZ, 0xc0, !PT ;  /* 0x800fffff0a0a7812 */ /* 0x000fc800078ec0ff */
[----:B------:R-:W-:Y:S01]  /*1b10*/  LOP3.LUT R13, R10, 0x3ff00000, RZ, 0xfc, !PT ;  /* 0x3ff000000a0d7812 */ /* 0x000fe200078efcff */
[----:B------:R-:W-:-:S03]  /*1b20*/  IMAD.MOV.U32 R10, RZ, RZ, RZ ;  /* 0x000000ffff0a7224 */ /* 0x000fc600078e00ff */
[----:B------:R-:W-:-:S13]  /*1b30*/  ISETP.GE.U32.AND P1, PT, R13, 0x3ff6a09f, PT ;  /* 0x3ff6a09f0d00780c */ /* 0x000fda0003f26070 */
[----:B------:R-:W-:-:S04]  /*1b40*/  @P1 VIADD R11, R13, 0xfff00000 ;  /* 0xfff000000d0b1836 */ /* 0x000fc80000000000 */
[----:B------:R-:W-:-:S06]  /*1b50*/  @P1 IMAD.MOV.U32 R13, RZ, RZ, R11 ;  /* 0x000000ffff0d1224 */ /* 0x000fcc00078e000b */
        /* <DEDUP_REMOVED lines=8> */
[----:B------:R-:W-:-:S08]  /*1be0*/  DMUL R20, R10, R10 ;  /* 0x0000000a0a147228 */ /* 0x000fd00000000000 */
[----:B------:R-:W-:Y:S01]  /*1bf0*/  DFMA R14, R20, UR4, R14 ;  /* 0x00000004140e7c2b */ /* 0x000fe2000800000e */
[----:B------:R-:W-:Y:S01]  /*1c00*/  UMOV UR4, 0x75488a3f ;  /* 0x75488a3f00047882 */ /* 0x000fe20000000000 */
[----:B------:R-:W-:-:S06]  /*1c10*/  UMOV UR5, 0x3ef3b20a ;  /* 0x3ef3b20a00057882 */ /* 0x000fcc0000000000 */
[----:B------:R-:W-:Y:S01]  /*1c20*/  DFMA R18, R20, R14, UR4 ;  /* 0x0000000414127e2b */ /* 0x000fe2000800000e */
[----:B------:R-:W-:Y:S01]  /*1c30*/  UMOV UR4, 0xe4faecd5 ;  /* 0xe4faecd500047882 */ /* 0x000fe20000000000 */
[----:B------:R-:W-:Y:S01]  /*1c40*/  UMOV UR5, 0x3f1745cd ;  /* 0x3f1745cd00057882 */ /* 0x000fe20000000000 */
[----:B------:R-:W-:-:S05]  /*1c50*/  DADD R14, R12, -R10 ;  /* 0x000000000c0e7229 */ /* 0x000fca000000080a */
[----:B------:R-:W-:Y:S01]  /*1c60*/  DFMA R18, R20, R18, UR4 ;  /* 0x0000000414127e2b */ /* 0x000fe20008000012 */
[----:B------:R-:W-:Y:S01]  /*1c70*/  UMOV UR4, 0x258a578b ;  /* 0x258a578b00047882 */ /* 0x000fe20000000000 */
[----:B------:R-:W-:Y:S01]  /*1c80*/  UMOV UR5, 0x3f3c71c7 ;  /* 0x3f3c71c700057882 */ /* 0x000fe20000000000 */
[----:B------:R-:W-:-:S05]  /*1c90*/  DADD R14, R14, R14 ;  /* 0x000000000e0e7229 */ /* 0x000fca000000000e */
[----:B------:R-:W-:Y:S01]  /*1ca0*/  DFMA R18, R20, R18, UR4 ;  /* 0x0000000414127e2b */ /* 0x000fe20008000012 */
[----:B------:R-:W-:Y:S01]  /*1cb0*/  UMOV UR4, 0x9242b910 ;  /* 0x9242b91000047882 */ /* 0x000fe20000000000 */
[----:B------:R-:W-:Y:S01]  /*1cc0*/  UMOV UR5, 0x3f624924 ;  /* 0x3f62492400057882 */ /* 0x000fe20000000000 */
[----:B------:R-:W-:-:S05]  /*1cd0*/  DFMA R14, R12, -R10, R14 ;  /* 0x8000000a0c0e722b */ /* 0x000fca000000000e */
        /* <DEDUP_REMOVED lines=9> */
[----:B------:R-:W-:-:S08]  /*1d70*/  DFMA R12, R20, R18, UR4 ;  /* 0x00000004140c7e2b */ /* 0x000fd00008000012 */
[----:B------:R-:W-:Y:S01]  /*1d80*/  DADD R16, -R12, UR4 ;  /* 0x000000040c107e29 */ /* 0x000fe20008000100 */
[----:B------:R-:W-:Y:S01]  /*1d90*/  UMOV UR4, 0xb9e7b0 ;  /* 0x00b9e7b000047882 */ /* 0x000fe20000000000 */
[----:B------:R-:W-:-:S06]  /*1da0*/  UMOV UR5, 0x3c46a4cb ;  /* 0x3c46a4cb00057882 */ /* 0x000fcc0000000000 */
[----:B------:R-:W-:Y:S02]  /*1db0*/  DFMA R16, R20, R18, R16 ;  /* 0x000000121410722b */ /* 0x000fe40000000010 */
[----:B------:R-:W-:-:S06]  /*1dc0*/  DMUL R18, R10, R10 ;  /* 0x0000000a0a127228 */ /* 0x000fcc0000000000 */
[----:B------:R-:W-:Y:S01]  /*1dd0*/  DADD R16, R16, -UR4 ;  /* 0x8000000410107e29 */ /* 0x000fe20008000000 */
[----:B------:R-:W-:Y:S01]  /*1de0*/  UMOV UR4, 0x80000000 ;  /* 0x8000000000047882 */ /* 0x000fe20000000000 */
[----:B------:R-:W-:Y:S01]  /*1df0*/  DFMA R20, R10, R10, -R18 ;  /* 0x0000000a0a14722b */ /* 0x000fe20000000812 */
[----:B------:R-:W-:-:S07]  /*1e00*/  UMOV UR5, 0x43300000 ;  /* 0x4330000000057882 */ /* 0x000fce0000000000 */
[C---:B------:R-:W-:Y:S02]  /*1e10*/  DFMA R20, R10.reuse, R22, R20 ;  /* 0x000000160a14722b */ /* 0x040fe40000000014 */
[----:B------:R-:W-:-:S08]  /*1e20*/  DMUL R22, R10, R18 ;  /* 0x000000120a167228 */ /* 0x000fd00000000000 */
[----:B------:R-:W-:-:S08]  /*1e30*/  DFMA R24, R10, R18, -R22 ;  /* 0x000000120a18722b */ /* 0x000fd00000000816 */
[----:B------:R-:W-:Y:S02]  /*1e40*/  DFMA R24, R14, R18, R24 ;  /* 0x000000120e18722b */ /* 0x000fe40000000018 */
[----:B------:R-:W-:-:S06]  /*1e50*/  DADD R18, R12, R16 ;  /* 0x000000000c127229 */ /* 0x000fcc0000000010 */
[----:B------:R-:W-:Y:S02]  /*1e60*/  DFMA R20, R10, R20, R24 ;  /* 0x000000140a14722b */ /* 0x000fe40000000018 */
[----:B------:R-:W-:-:S08]  /*1e70*/  DADD R24, R12, -R18 ;  /* 0x000000000c187229 */ /* 0x000fd00000000812 */
[----:B------:R-:W-:Y:S02]  /*1e80*/  DADD R24, R16, R24 ;  /* 0x0000000010187229 */ /* 0x000fe40000000018 */
[----:B------:R-:W-:-:S08]  /*1e90*/  DMUL R16, R18, R22 ;  /* 0x0000001612107228 */ /* 0x000fd00000000000 */
[----:B------:R-:W-:-:S08]  /*1ea0*/  DFMA R12, R18, R22, -R16 ;  /* 0x00000016120c722b */ /* 0x000fd00000000810 */
        /* <DEDUP_REMOVED lines=8> */
[----:B------:R-:W-:Y:S01]  /*1f30*/  DADD R10, R16, R10 ;  /* 0x00000000100a7229 */ /* 0x000fe2000000000a */
[C---:B------:R-:W-:Y:S02]  /*1f40*/  VIADD R16, R28.reuse, 0xfffffc01 ;  /* 0xfffffc011c107836 */ /* 0x040fe40000000000 */
[----:B------:R-:W-:-:S05]  /*1f50*/  @P1 VIADD R16, R28, 0xfffffc02 ;  /* 0xfffffc021c101836 */ /* 0x000fca0000000000 */
[----:B------:R-:W-:Y:S01]  /*1f60*/  DADD R18, R14, R10 ;  /* 0x000000000e127229 */ /* 0x000fe2000000000a */
[----:B------:R-:W-:Y:S01]  /*1f70*/  LOP3.LUT R10, R16, 0x80000000, RZ, 0x3c, !PT ;  /* 0x80000000100a7812 */ /* 0x000fe200078e3cff */
[----:B------:R-:W-:-:S06]  /*1f80*/  IMAD.MOV.U32 R11, RZ, RZ, 0x43300000 ;  /* 0x43300000ff0b7424 */ /* 0x000fcc00078e00ff */
[----:B------:R-:W-:Y:S02]  /*1f90*/  DADD R16, R12, R18 ;  /* 0x000000000c107229 */ /* 0x000fe40000000012 */
[----:B------:R-:W-:Y:S01]  /*1fa0*/  DADD R10, R10, -UR4 ;  /* 0x800000040a0a7e29 */ /* 0x000fe20008000000 */
[----:B------:R-:W-:Y:S01]  /*1fb0*/  UMOV UR4, 0xfefa39ef ;  /* 0xfefa39ef00047882 */ /* 0x000fe20000000000 */
[----:B------:R-:W-:-:S04]  /*1fc0*/  UMOV UR5, 0x3fe62e42 ;  /* 0x3fe62e4200057882 */ /* 0x000fc80000000000 */
[--C-:B------:R-:W-:Y:S02]  /*1fd0*/  DADD R20, R12, -R16.reuse ;  /* 0x000000000c147229 */ /* 0x100fe40000000810 */
[----:B------:R-:W-:-:S06]  /*1fe0*/  DFMA R14, R10, UR4, R16 ;  /* 0x000000040a0e7c2b */ /* 0x000fcc0008000010 */
[----:B------:R-:W-:Y:S02]  /*1ff0*/  DADD R20, R18, R20 ;  /* 0x0000000012147229 */ /* 0x000fe40000000014 */
[----:B------:R-:W-:Y:S01]  /*2000*/  DFMA R12, R10, -UR4, R14 ;  /* 0x800000040a0c7c2b */ /* 0x000fe2000800000e */
[----:B------:R-:W-:Y:S01]  /*2010*/  LOP3.LUT R19, R27, 0xff0fffff, RZ, 0xc0, !PT ;  /* 0xff0fffff1b137812 */ /* 0x000fe200078ec0ff */
[----:B------:R-:W-:-:S06]  /*2020*/  IMAD.MOV.U32 R18, RZ, RZ, R26 ;  /* 0x000000ffff127224 */ /* 0x000fcc00078e001a */
[----:B------:R-:W-:-:S08]  /*2030*/  DADD R12, -R16, R12 ;  /* 0x00000000100c7229 */ /* 0x000fd0000000010c */
[----:B------:R-:W-:-:S08]  /*2040*/  DADD R12, R20, -R12 ;  /* 0x00000000140c7229 */ /* 0x000fd0000000080c */
[----:B------:R-:W-:Y:S01]  /*2050*/  DFMA R10, R10, UR12, R12 ;  /* 0x0000000c0a0a7c2b */ /* 0x000fe2000800000c */
[----:B------:R-:W-:-:S05]  /*2060*/  IMAD.SHL.U32 R12, R27, 0x2, RZ ;  /* 0x000000021b0c7824 */ /* 0x000fca00078e00ff */
[----:B------:R-:W-:Y:S02]  /*2070*/  ISETP.GT.U32.AND P0, PT, R12, -0x2000001, PT ;  /* 0xfdffffff0c00780c */ /* 0x000fe40003f04070 */
[----:B------:R-:W-:Y:S02]  /*2080*/  DADD R12, R14, R10 ;  /* 0x000000000e0c7229 */ /* 0x000fe4000000000a */
[----:B------:R-:W-:-:S06]  /*2090*/  SEL R19, R19, R27, P0 ;  /* 0x0000001b13137207 */ /* 0x000fcc0000000000 */
        /* <DEDUP_REMOVED lines=9> */
[----:B------:R-:W-:Y:S01]  /*2130*/  FSETP.GEU.AND P0, PT, |R13|, 4.1917929649353027344, PT ;  /* 0x4086232b0d00780b */ /* 0x000fe20003f0e200 */
[----:B------:R-:W-:-:S05]  /*2140*/  DADD R20, R20, -R12 ;  /* 0x0000000014147229 */ /* 0x000fca000000080c */
[----:B------:R-:W-:-:S03]  /*2150*/  DADD R16, R10, -6.75539944105574400000e+15 ;  /* 0xc33800000a107429 */ /* 0x000fc60000000000 */
[----:B------:R-:W-:-:S05]  /*2160*/  DADD R18, R18, R20 ;  /* 0x0000000012127229 */ /* 0x000fca0000000014 */
        /* <DEDUP_REMOVED lines=34> */
[----:B------:R-:W-:-:S10]  /*2390*/  DFMA R16, R14, R16, 1 ;  /* 0x3ff000000e10742b */ /* 0x000fd40000000010 */
[----:B------:R-:W-:Y:S02]  /*23a0*/  IMAD R15, R10, 0x100000, R17 ;  /* 0x001000000a0f7824 */ /* 0x000fe400078e0211 */
[----:B------:R-:W-:Y:S01]  /*23b0*/  IMAD.MOV.U32 R14, RZ, RZ, R16 ;  /* 0x000000ffff0e7224 */ /* 0x000fe200078e0010 */
[----:B------:R-:W-:Y:S06]  /*23c0*/  @!P0 BRA `(.L_x_52) ;  /* 0x0000000000308947 */ /* 0x000fec0003800000 */
        /* <DEDUP_REMOVED lines=12> */
.L_x_52:
[----:B------:R-:W-:Y:S01]  /*2490*/  DFMA R18, R18, R14, R14 ;  /* 0x0000000e1212722b */ /* 0x000fe2000000000e */
[----:B------:R-:W-:Y:S01]  /*24a0*/  IMAD.MOV.U32 R12, RZ, RZ, R6 ;  /* 0x000000ffff0c7224 */ /* 0x000fe200078e0006 */
[----:B------:R-:W-:Y:S01]  /*24b0*/  DSETP.NEU.AND P0, PT, |R14|, +INF , PT ;  /* 0x7ff000000e00742a */ /* 0x000fe20003f0d200 */
[----:B------:R-:W-:-:S07]  /*24c0*/  IMAD.MOV.U32 R13, RZ, RZ, 0x0 ;  /* 0x00000000ff0d7424 */ /* 0x000fce00078e00ff */
[----:B------:R-:W-:Y:S02]  /*24d0*/  FSEL R10, R14, R18, !P0 ;  /* 0x000000120e0a7208 */ /* 0x000fe40004000000 */
[----:B------:R-:W-:Y:S01]  /*24e0*/  FSEL R11, R15, R19, !P0 ;  /* 0x000000130f0b7208 */ /* 0x000fe20004000000 */
[----:B------:R-:W-:Y:S06]  /*24f0*/  RET.REL.NODEC R12 `(_Z11computeAmaxPd4Grid) ;  /* 0xffffffd80cc07950 */ /* 0x000fec0003c3ffff */
.L_x_53:
        /* <DEDUP_REMOVED lines=16> */
.L_x_60:


//--------------------- .text._Z20setBoundaryCondition4Grid --------------------------
	.section	.text._Z20setBoundaryCondition4Grid,"ax",@progbits
	.align	128
        .global         _Z20setBoundaryCondition4Grid
        .type           _Z20setBoundaryCondition4Grid,@function
        .size           _Z20setBoundaryCondition4Grid,(.L_x_63 - _Z20setBoundaryCondition4Grid)
        .other          _Z20setBoundaryCondition4Grid,@"STO_CUDA_ENTRY STV_DEFAULT"
_Z20setBoundaryCondition4Grid:
.text._Z20setBoundaryCondition4Grid:
[----:B------:R-:W-:Y:S01]  /*0000*/  LDC R1, c[0x0][0x37c] ;  /* 0x0000df00ff017b82 */ /* 0x000fe20000000800 */
[----:B------:R-:W0:Y:S07]  /*0010*/  S2R R0, SR_TID.X ;  /* 0x0000000000007919 */ /* 0x000e2e0000002100 */
[----:B------:R-:W0:Y:S01]  /*0020*/  S2UR UR4, SR_CTAID.X ;  /* 0x00000000000479c3 */ /* 0x000e220000002500 */
[----:B------:R-:W1:Y:S07]  /*0030*/  S2R R4, SR_TID.Y ;  /* 0x0000000000047919 */ /* 0x000e6e0000002200 */
[----:B------:R-:W0:Y:S08]  /*0040*/  LDC R15, c[0x0][0x360] ;  /* 0x0000d800ff0f7b82 */ /* 0x000e300000000800 */
[----:B------:R-:W2:Y:S08]  /*0050*/  LDC.64 R2, c[0x0][0x388] ;  /* 0x0000e200ff027b82 */ /* 0x000eb00000000a00 */
[----:B------:R-:W1:Y:S08]  /*0060*/  S2UR UR5, SR_CTAID.Y ;  /* 0x00000000000579c3 */ /* 0x000e700000002600 */
[----:B------:R-:W1:Y:S01]  /*0070*/  LDC R17, c[0x0][0x364] ;  /* 0x0000d900ff117b82 */ /* 0x000e620000000800 */
[----:B0-----:R-:W-:-:S02]  /*0080*/  IMAD R15, R15, UR4, R0 ;  /* 0x000000040f0f7c24 */ /* 0x001fc4000f8e0200 */
[----:B--2---:R-:W-:-:S05]  /*0090*/  VIADD R10, R2, 0x2 ;  /* 0x00000002020a7836 */ /* 0x004fca0000000000 */
[----:B------:R-:W0:Y:S01]  /*00a0*/  LDC.64 R6, c[0x0][0x380] ;  /* 0x0000e000ff067b82 */ /* 0x000e220000000a00 */
[----:B------:R-:W-:Y:S01]  /*00b0*/  VIADD R8, R2, 0x4 ;  /* 0x0000000402087836 */ /* 0x000fe20000000000 */
[----:B------:R-:W-:-:S03]  /*00c0*/  ISETP.GE.AND P0, PT, R15, R10, PT ;  /* 0x0000000a0f00720c */ /* 0x000fc60003f06270 */
[----:B------:R-:W-:Y:S01]  /*00d0*/  IMAD R9, R8, 0x2, R15 ;  /* 0x0000000208097824 */ /* 0x000fe200078e020f */
[----:B------:R-:W-:Y:S01]  /*00e0*/  ISETP.GT.AND P0, PT, R15, 0x1, !P0 ;  /* 0x000000010f00780c */ /* 0x000fe20004704270 */
[----:B-1----:R-:W-:Y:S01]  /*00f0*/  IMAD R17, R17, UR5, R4 ;  /* 0x0000000511117c24 */ /* 0x002fe2000f8e0204 */
[----:B------:R-:W1:Y:S04]  /*0100*/  LDCU.64 UR4, c[0x0][0x358] ;  /* 0x00006b00ff0477ac */ /* 0x000e680008000a00 */
[----:B------:R-:W-:-:S13]  /*0110*/  ISETP.LT.U32.AND P2, PT, R17, 0x2, P0 ;  /* 0x000000021100780c */ /* 0x000fda0000741070 */
[----:B0-----:R-:W-:-:S06]  /*0120*/  @P2 IMAD.WIDE R12, R9, 0x8, R6 ;  /* 0x00000008090c2825 */ /* 0x001fcc00078e0206 */
[----:B-1----:R-:W2:Y:S01]  /*0130*/  @P2 LDG.E.64 R12, desc[UR4][R12.64] ;  /* 0x000000040c0c2981 */ /* 0x002ea2000c1e1b00 */
[C---:B------:R-:W-:Y:S02]  /*0140*/  VIADD R0, R3.reuse, 0x2 ;  /* 0x0000000203007836 */ /* 0x040fe40000000000 */
[----:B------:R-:W-:Y:S02]  /*0150*/  VIADD R14, R3, 0x4 ;  /* 0x00000004030e7836 */ /* 0x000fe40000000000 */
[C---:B------:R-:W-:Y:S01]  /*0160*/  IMAD R11, R17.reuse, R8, RZ ;  /* 0x00000008110b7224 */ /* 0x040fe200078e02ff */
[----:B------:R-:W-:Y:S01]  /*0170*/  ISETP.GE.AND P0, PT, R17, R0, P0 ;  /* 0x000000001100720c */ /* 0x000fe20000706270 */
[CC--:B------:R-:W-:Y:S02]  /*0180*/  IMAD R3, R8.reuse, R14.reuse, RZ ;  /* 0x0000000e08037224 */ /* 0x0c0fe400078e02ff */
[----:B------:R-:W-:Y:S01]  /*0190*/  IMAD.IADD R5, R15, 0x1, R11 ;  /* 0x000000010f057824 */ /* 0x000fe200078e020b */
[----:B------:R-:W-:Y:S01]  /*01a0*/  ISETP.LT.AND P0, PT, R17, R14, P0 ;  /* 0x0000000e1100720c */ /* 0x000fe20000701270 */
[----:B------:R-:W-:-:S02]  /*01b0*/  IMAD R0, R8, -0x3, R3 ;  /* 0xfffffffd08007824 */ /* 0x000fc400078e0203 */
[----:B------:R-:W-:-:S04]  /*01c0*/  IMAD.WIDE R4, R5, 0x8, R6 ;  /* 0x0000000805047825 */ /* 0x000fc800078e0206 */
[----:B------:R-:W-:-:S06]  /*01d0*/  IMAD.IADD R0, R15, 0x1, R0 ;  /* 0x000000010f007824 */ /* 0x000fcc00078e0200 */
[----:B------:R-:W-:Y:S01]  /*01e0*/  @P0 IMAD.WIDE R18, R0, 0x8, R6 ;  /* 0x0000000800120825 */ /* 0x000fe200078e0206 */
[----:B--2---:R-:W-:Y:S05]  /*01f0*/  @P2 STG.E.64 desc[UR4][R4.64], R12 ;  /* 0x0000000c04002986 */ /* 0x004fea000c101b04 */
[----:B------:R-:W2:Y:S01]  /*0200*/  @P0 LDG.E.64 R18, desc[UR4][R18.64] ;  /* 0x0000000412120981 */ /* 0x000ea2000c1e1b00 */
[----:B------:R-:W-:-:S04]  /*0210*/  ISETP.GE.AND P1, PT, R17, R14, PT ;  /* 0x0000000e1100720c */ /* 0x000fc80003f26270 */
[----:B------:R-:W-:-:S13]  /*0220*/  ISETP.LT.U32.AND P3, PT, R15, 0x2, !P1 ;  /* 0x000000020f00780c */ /* 0x000fda0004f61070 */
[----:B------:R-:W-:Y:S01]  /*0230*/  @P3 IMAD.WIDE R16, R11, 0x8, R6 ;  /* 0x000000080b103825 */ /* 0x000fe200078e0206 */
[----:B------:R-:W-:-:S04]  /*0240*/  ISETP.LT.AND P1, PT, R15, R8, !P1 ;  /* 0x000000080f00720c */ /* 0x000fc80004f21270 */
[----:B------:R-:W-:-:S13]  /*0250*/  ISETP.GE.AND P1, PT, R15, R10, P1 ;  /* 0x0000000a0f00720c */ /* 0x000fda0000f26270 */
[----:B------:R-:W0:Y:S01]  /*0260*/  @P1 LDC.64 R14, c[0x0][0x380] ;  /* 0x0000e000ff0e1b82 */ /* 0x000e220000000a00 */
[----:B--2---:R1:W-:Y:S04]  /*0270*/  @P0 STG.E.64 desc[UR4][R4.64], R18 ;  /* 0x0000001204000986 */ /* 0x0043e8000c101b04 */
[----:B------:R-:W2:Y:S01]  /*0280*/  @P3 LDG.E.64 R16, desc[UR4][R16.64+0x10] ;  /* 0x0000100410103981 */ /* 0x000ea2000c1e1b00 */
[----:B------:R-:W-:Y:S02]  /*0290*/  @P1 SHF.R.S32.HI R8, RZ, 0x1f, R2 ;  /* 0x0000001fff081819 */ /* 0x000fe40000011402 */
[----:B------:R-:W-:-:S04]  /*02a0*/  @P1 IADD3 R10, P4, PT, R11, R2, RZ ;  /* 0x000000020b0a1210 */ /* 0x000fc80007f9e0ff */
[----:B------:R-:W-:Y:S02]  /*02b0*/  @P1 LEA.HI.X.SX32 R8, R11, R8, 0x1, P4 ;  /* 0x000000080b081211 */ /* 0x000fe400020f0eff */
[----:B0-----:R-:W-:-:S04]  /*02c0*/  @P1 LEA R14, P4, R10, R14, 0x3 ;  /* 0x0000000e0a0e1211 */ /* 0x001fc800078818ff */
[----:B------:R-:W-:Y:S01]  /*02d0*/  @P1 LEA.HI.X R15, R10, R15, R8, 0x3, P4 ;  /* 0x0000000f0a0f1211 */ /* 0x000fe200020f1c08 */
[----:B--2---:R0:W-:Y:S05]  /*02e0*/  @P3 STG.E.64 desc[UR4][R4.64], R16 ;  /* 0x0000001004003986 */ /* 0x0041ea000c101b04 */
[----:B------:R-:W2:Y:S01]  /*02f0*/  @P1 LDG.E.64 R14, desc[UR4][R14.64+0x8] ;  /* 0x000008040e0e1981 */ /* 0x000ea2000c1e1b00 */
[C---:B-1----:R-:W-:Y:S01]  /*0300*/  @P0 IMAD.IADD R19, R3.reuse, 0x1, R0 ;  /* 0x0000000103130824 */ /* 0x042fe200078e0200 */
[----:B------:R-:W-:Y:S01]  /*0310*/  BSSY.RECONVERGENT B0, `(.L_x_54) ;  /* 0x0000009000007945 */ /* 0x000fe20003800200 */
[----:B------:R-:W-:-:S04]  /*0320*/  IMAD.WIDE R12, R3, 0x8, R4 ;  /* 0x00000008030c7825 */ /* 0x000fc800078e0204 */
[----:B------:R-:W-:Y:S01]  /*0330*/  @P0 IMAD.WIDE R18, R19, 0x8, R6 ;  /* 0x0000000813120825 */ /* 0x000fe200078e0206 */
[----:B--2---:R0:W-:Y:S01]  /*0340*/  @P1 STG.E.64 desc[UR4][R4.64], R14 ;  /* 0x0000000e04001986 */ /* 0x0041e2000c101b04 */
[----:B------:R-:W-:Y:S05]  /*0350*/  @!P2 BRA `(.L_x_55) ;  /* 0x000000000010a947 */ /* 0x000fea0003800000 */
[----:B0-----:R-:W-:-:S04]  /*0360*/  IMAD.IADD R15, R9, 0x1, R3 ;  /* 0x00000001090f7824 */ /* 0x001fc800078e0203 */
[----:B------:R-:W-:-:S06]  /*0370*/  IMAD.WIDE R14, R15, 0x8, R6 ;  /* 0x000000080f0e7825 */ /* 0x000fcc00078e0206 */
[----:B------:R-:W2:Y:S04]  /*0380*/  LDG.E.64 R14, desc[UR4][R14.64] ;  /* 0x000000040e0e7981 */ /* 0x000ea8000c1e1b00 */
[----:B--2---:R1:W-:Y:S02]  /*0390*/  STG.E.64 desc[UR4][R12.64], R14 ;  /* 0x0000000e0c007986 */ /* 0x0043e4000c101b04 */
.L_x_55:
[----:B------:R-:W-:Y:S05]  /*03a0*/  BSYNC.RECONVERGENT B0 ;  /* 0x0000000000007941 */ /* 0x000fea0003800200 */
.L_x_54:
[----:B------:R-:W2:Y:S01]  /*03b0*/  @P0 LDG.E.64 R18, desc[UR4][R18.64] ;  /* 0x0000000412120981 */ /* 0x000ea2000c1e1b00 */
[----:B0-----:R-:W0:Y:S01]  /*03c0*/  @P3 LDC.64 R16, c[0x0][0x380] ;  /* 0x0000e000ff103b82 */ /* 0x001e220000000a00 */
[----:B------:R-:W-:Y:S02]  /*03d0*/  SHF.R.S32.HI R8, RZ, 0x1f, R3 ;  /* 0x0000001fff087819 */ /* 0x000fe40000011403 */
[----:B------:R-:W-:-:S04]  /*03e0*/  @P3 IADD3 R10, P4, PT, R3, R11, RZ ;  /* 0x0000000b030a3210 */ /* 0x000fc80007f9e0ff */
[----:B-1----:R-:W-:Y:S02]  /*03f0*/  @P3 LEA.HI.X.SX32 R15, R11, R8, 0x1, P4 ;  /* 0x000000080b0f3211 */ /* 0x002fe400020f0eff */
[----:B0-----:R-:W-:-:S04]  /*0400*/  @P3 LEA R14, P4, R10, R16, 0x3 ;  /* 0x000000100a0e3211 */ /* 0x001fc800078818ff */
[----:B------:R-:W-:Y:S02]  /*0410*/  @P3 LEA.HI.X R15, R10, R17, R15, 0x3, P4 ;  /* 0x000000110a0f3211 */ /* 0x000fe400020f1c0f */
[----:B------:R-:W0:Y:S01]  /*0420*/  @P1 LDC.64 R16, c[0x0][0x380] ;  /* 0x0000e000ff101b82 */ /* 0x000e220000000a00 */
[----:B--2---:R1:W-:Y:S04]  /*0430*/  @P0 STG.E.64 desc[UR4][R12.64], R18 ;  /* 0x000000120c000986 */ /* 0x0043e8000c101b04 */
[----:B------:R-:W2:Y:S01]  /*0440*/  @P3 LDG.E.64 R14, desc[UR4][R14.64+0x10] ;  /* 0x000010040e0e3981 */ /* 0x000ea2000c1e1b00 */
[----:B------:R-:W-:Y:S02]  /*0450*/  @P1 SHF.R.S32.HI R21, RZ, 0x1f, R11 ;  /* 0x0000001fff151819 */ /* 0x000fe4000001140b */
[----:B------:R-:W-:-:S02]  /*0460*/  @P1 SHF.R.S32.HI R20, RZ, 0x1f, R2 ;  /* 0x0000001fff141819 */ /* 0x000fc40000011402 */
[----:B------:R-:W-:-:S04]  /*0470*/  @P1 IADD3 R10, P4, P5, R3, R2, R11 ;  /* 0x00000002030a1210 */ /* 0x000fc80007d9e00b */
[----:B------:R-:W-:Y:S02]  /*0480*/  @P1 IADD3.X R8, PT, PT, R8, R20, R21, P4, P5 ;  /* 0x0000001408081210 */ /* 0x000fe400027ea415 */
[----:B0-----:R-:W-:-:S04]  /*0490*/  @P1 LEA R20, P4, R10, R16, 0x3 ;  /* 0x000000100a141211 */ /* 0x001fc800078818ff */
[----:B------:R-:W-:Y:S01]  /*04a0*/  @P1 LEA.HI.X R21, R10, R17, R8, 0x3, P4 ;  /* 0x000000110a151211 */ /* 0x000fe200020f1c08 */
[----:B------:R-:W-:Y:S01]  /*04b0*/  @P2 IMAD.SHL.U32 R22, R3, 0x2, RZ ;  /* 0x0000000203162824 */ /* 0x000fe200078e00ff */
[----:B------:R-:W0:Y:S01]  /*04c0*/  @P3 LDC.64 R16, c[0x0][0x380] ;  /* 0x0000e000ff103b82 */ /* 0x000e220000000a00 */
[----:B--2---:R2:W-:Y:S04]  /*04d0*/  @P3 STG.E.64 desc[UR4][R12.64], R14 ;  /* 0x0000000e0c003986 */ /* 0x0045e8000c101b04 */
[----:B------:R-:W3:Y:S01]  /*04e0*/  @P1 LDG.E.64 R20, desc[UR4][R20.64+0x8] ;  /* 0x0000080414141981 */ /* 0x000ee2000c1e1b00 */
[----:B-1----:R-:W-:-:S04]  /*04f0*/  @P2 IMAD.IADD R19, R9, 0x1, R22 ;  /* 0x0000000109132824 */ /* 0x002fc800078e0216 */
[----:B------:R-:W-:-:S04]  /*0500*/  @P2 IMAD.WIDE R18, R19, 0x8, R6 ;  /* 0x0000000813122825 */ /* 0x000fc800078e0206 */
[----:B------:R-:W-:Y:S01]  /*0510*/  @P0 IMAD.SHL.U32 R27, R3, 0x2, RZ ;  /* 0x00000002031b0824 */ /* 0x000fe200078e00ff */
[----:B---3--:R1:W-:Y:S04]  /*0520*/  @P1 STG.E.64 desc[UR4][R12.64], R20 ;  /* 0x000000140c001986 */ /* 0x0083e8000c101b04 */
[----:B------:R-:W3:Y:S01]  /*0530*/  @P2 LDG.E.64 R18, desc[UR4][R18.64] ;  /* 0x0000000412122981 */ /* 0x000ee2000c1e1b00 */
[----:B------:R-:W-:Y:S02]  /*0540*/  @P0 IMAD.IADD R25, R0, 0x1, R27 ;  /* 0x0000000100190824 */ /* 0x000fe400078e021b */
[----:B------:R-:W-:-:S04]  /*0550*/  @P2 IMAD.WIDE R22, R22, 0x8, R4 ;  /* 0x0000000816162825 */ /* 0x000fc800078e0204 */
[----:B------:R-:W-:-:S04]  /*0560*/  @P0 IMAD.WIDE R24, R25, 0x8, R6 ;  /* 0x0000000819180825 */ /* 0x000fc800078e0206 */
[----:B------:R-:W-:Y:S01]  /*0570*/  @P3 IMAD.SHL.U32 R8, R3, 0x2, RZ ;  /* 0x0000000203083824 */ /* 0x000fe200078e00ff */
[----:B---3--:R3:W-:Y:S04]  /*0580*/  @P2 STG.E.64 desc[UR4][R22.64], R18 ;  /* 0x0000001216002986 */ /* 0x0087e8000c101b04 */
[----:B--2---:R-:W2:Y:S01]  /*0590*/  @P0 LDG.E.64 R14, desc[UR4][R24.64] ;  /* 0x00000004180e0981 */ /* 0x004ea2000c1e1b00 */
[----:B------:R-:W-:Y:S01]  /*05a0*/  @P3 SHF.R.S32.HI R10, RZ, 0x1f, R8 ;  /* 0x0000001fff0a3819 */ /* 0x000fe20000011408 */
[----:B-1----:R-:W-:Y:S01]  /*05b0*/  @P0 IMAD.WIDE R20, R27, 0x8, R4 ;  /* 0x000000081b140825 */ /* 0x002fe200078e0204 */
[----:B------:R-:W-:-:S04]  /*05c0*/  @P3 IADD3 R12, P4, PT, R11, R8, RZ ;  /* 0x000000080b0c3210 */ /* 0x000fc80007f9e0ff */
[----:B------:R-:W-:Y:S02]  /*05d0*/  @P3 LEA.HI.X.SX32 R10, R11, R10, 0x1, P4 ;  /* 0x0000000a0b0a3211 */ /* 0x000fe400020f0eff */
[----:B0-----:R-:W-:-:S04]  /*05e0*/  @P3 LEA R16, P4, R12, R16, 0x3 ;  /* 0x000000100c103211 */ /* 0x001fc800078818ff */
[----:B------:R-:W-:Y:S02]  /*05f0*/  @P3 LEA.HI.X R17, R12, R17, R10, 0x3, P4 ;  /* 0x000000110c113211 */ /* 0x000fe400020f1c0a */
[----:B------:R-:W0:Y:S01]  /*0600*/  @P1 LDC.64 R12, c[0x0][0x380] ;  /* 0x0000e000ff0c1b82 */ /* 0x000e220000000a00 */
[----:B---3--:R-:W-:Y:S01]  /*0610*/  @P1 IMAD.SHL.U32 R23, R3, 0x2, RZ ;  /* 0x0000000203171824 */ /* 0x008fe200078e00ff */
[----:B--2---:R1:W-:Y:S04]  /*0620*/  @P0 STG.E.64 desc[UR4][R20.64], R14 ;  /* 0x0000000e14000986 */ /* 0x0043e8000c101b04 */
[----:B------:R-:W2:Y:S01]  /*0630*/  @P3 LDG.E.64 R16, desc[UR4][R16.64+0x10] ;  /* 0x0000100410103981 */ /* 0x000ea2000c1e1b00 */
[----:B------:R-:W-:Y:S02]  /*0640*/  @P1 SHF.R.S32.HI R19, RZ, 0x1f, R11 ;  /* 0x0000001fff131819 */ /* 0x000fe4000001140b */
[----:B------:R-:W-:-:S02]  /*0650*/  @P1 SHF.R.S32.HI R22, RZ, 0x1f, R2 ;  /* 0x0000001fff161819 */ /* 0x000fc40000011402 */
[----:B------:R-:W-:Y:S02]  /*0660*/  @P1 SHF.R.S32.HI R18, RZ, 0x1f, R23 ;  /* 0x0000001fff121819 */ /* 0x000fe40000011417 */
[----:B------:R-:W-:-:S04]  /*0670*/  @P1 IADD3 R10, P4, P5, R23, R2, R11 ;  /* 0x00000002170a1210 */ /* 0x000fc80007d9e00b */
[----:B------:R-:W-:Y:S02]  /*0680*/  @P1 IADD3.X R18, PT, PT, R18, R22, R19, P4, P5 ;  /* 0x0000001612121210 */ /* 0x000fe400027ea413 */
[----:B0-----:R-:W-:-:S04]  /*0690*/  @P1 LEA R12, P4, R10, R12, 0x3 ;  /* 0x0000000c0a0c1211 */ /* 0x001fc800078818ff */
[----:B------:R-:W-:Y:S01]  /*06a0*/  @P1 LEA.HI.X R13, R10, R13, R18, 0x3, P4 ;  /* 0x0000000d0a0d1211 */ /* 0x000fe200020f1c12 */
[----:B------:R-:W-:-:S05]  /*06b0*/  @P3 IMAD.WIDE R18, R8, 0x8, R4 ;  /* 0x0000000808123825 */ /* 0x000fca00078e0204 */
[----:B--2---:R0:W-:Y:S04]  /*06c0*/  @P3 STG.E.64 desc[UR4][R18.64], R16 ;  /* 0x0000001012003986 */ /* 0x0041e8000c101b04 */
[----:B------:R-:W2:Y:S01]  /*06d0*/  @P1 LDG.E.64 R12, desc[UR4][R12.64+0x8] ;  /* 0x000008040c0c1981 */ /* 0x000ea2000c1e1b00 */
[----:B-1----:R-:W-:Y:S02]  /*06e0*/  @P2 IMAD R14, R3, 0x3, RZ ;  /* 0x00000003030e2824 */ /* 0x002fe400078e02ff */
[----:B------:R-:W-:-:S04]  /*06f0*/  @P1 IMAD.WIDE R20, R23, 0x8, R4 ;  /* 0x0000000817141825 */ /* 0x000fc800078e0204 */
[----:B------:R-:W-:Y:S02]  /*0700*/  @P2 IMAD.IADD R9, R9, 0x1, R14 ;  /* 0x0000000109092824 */ /* 0x000fe400078e020e */
[----:B------:R-:W-:Y:S01]  /*0710*/  @P0 IMAD R25, R3, 0x3, RZ ;  /* 0x0000000303190824 */ /* 0x000fe200078e02ff */
[----:B0-----:R-:W0:Y:S01]  /*0720*/  @P3 LDC.64 R16, c[0x0][0x380] ;  /* 0x0000e000ff103b82 */ /* 0x001e220000000a00 */
[----:B------:R-:W-:Y:S01]  /*0730*/  @P2 IMAD.WIDE R8, R9, 0x8, R6 ;  /* 0x0000000809082825 */ /* 0x000fe200078e0206 */
[----:B--2---:R0:W-:Y:S05]  /*0740*/  @P1 STG.E.64 desc[UR4][R20.64], R12 ;  /* 0x0000000c14001986 */ /* 0x0041ea000c101b04 */
[----:B------:R-:W2:Y:S01]  /*0750*/  @P2 LDG.E.64 R8, desc[UR4][R8.64] ;  /* 0x0000000408082981 */ /* 0x000ea2000c1e1b00 */
[----:B------:R-:W-:-:S02]  /*0760*/  @P0 IMAD.IADD R23, R0, 0x1, R25 ;  /* 0x0000000100170824 */ /* 0x000fc400078e0219 */
[----:B------:R-:W-:-:S04]  /*0770*/  @P2 IMAD.WIDE R14, R14, 0x8, R4 ;  /* 0x000000080e0e2825 */ /* 0x000fc800078e0204 */
[----:B------:R-:W-:-:S04]  /*0780*/  @P0 IMAD.WIDE R6, R23, 0x8, R6 ;  /* 0x0000000817060825 */ /* 0x000fc800078e0206 */
[----:B------:R-:W-:Y:S01]  /*0790*/  @P3 IMAD R18, R3, 0x3, RZ ;  /* 0x0000000303123824 */ /* 0x000fe200078e02ff */
[----:B--2---:R1:W-:Y:S04]  /*07a0*/  @P2 STG.E.64 desc[UR4][R14.64], R8 ;  /* 0x000000080e002986 */ /* 0x0043e8000c101b04 */
[----:B------:R-:W2:Y:S01]  /*07b0*/  @P0 LDG.E.64 R6, desc[UR4][R6.64] ;  /* 0x0000000406060981 */ /* 0x000ea2000c1e1b00 */
[----:B------:R-:W-:Y:S02]  /*07c0*/  @P3 SHF.R.S32.HI R0, RZ, 0x1f, R18 ;  /* 0x0000001fff003819 */ /* 0x000fe40000011412 */
[----:B------:R-:W-:-:S04]  /*07d0*/  @P3 IADD3 R10, P2, PT, R11, R18, RZ ;  /* 0x000000120b0a3210 */ /* 0x000fc80007f5e0ff */
[----:B------:R-:W-:Y:S02]  /*07e0*/  @P3 LEA.HI.X.SX32 R0, R11, R0, 0x1, P2 ;  /* 0x000000000b003211 */ /* 0x000fe400010f0eff */
[----:B0-----:R-:W-:-:S04]  /*07f0*/  @P3 LEA R12, P2, R10, R16, 0x3 ;  /* 0x000000100a0c3211 */ /* 0x001fc800078418ff */
[----:B------:R-:W-:Y:S01]  /*0800*/  @P3 LEA.HI.X R13, R10, R17, R0, 0x3, P2 ;  /* 0x000000110a0d3211 */ /* 0x000fe200010f1c00 */
[----:B------:R-:W-:-:S05]  /*0810*/  @P0 IMAD.WIDE R16, R25, 0x8, R4 ;  /* 0x0000000819100825 */ /* 0x000fca00078e0204 */
[----:B--2---:R0:W-:Y:S04]  /*0820*/  @P0 STG.E.64 desc[UR4][R16.64], R6 ;  /* 0x0000000610000986 */ /* 0x0041e8000c101b04 */
[----:B-1----:R-:W2:Y:S01]  /*0830*/  @P3 LDG.E.64 R8, desc[UR4][R12.64+0x10] ;  /* 0x000010040c083981 */ /* 0x002ea2000c1e1b00 */
[----:B------:R-:W-:-:S05]  /*0840*/  @P3 IMAD.WIDE R14, R18, 0x8, R4 ;  /* 0x00000008120e3825 */ /* 0x000fca00078e0204 */
[----:B--2---:R0:W-:Y:S01]  /*0850*/  @P3 STG.E.64 desc[UR4][R14.64], R8 ;  /* 0x000000080e003986 */ /* 0x0041e2000c101b04 */
[----:B------:R-:W-:Y:S05]  /*0860*/  @!P1 EXIT ;  /* 0x000000000000994d */ /* 0x000fea0003800000 */
[----:B------:R-:W1:Y:S01]  /*0870*/  LDCU.64 UR6, c[0x0][0x380] ;  /* 0x00007000ff0677ac */ /* 0x000e620008000a00 */
[----:B0-----:R-:W-:Y:S01]  /*0880*/  IMAD R7, R3, 0x3, RZ ;  /* 0x0000000303077824 */ /* 0x001fe200078e02ff */
[----:B------:R-:W-:-:S04]  /*0890*/  SHF.R.S32.HI R6, RZ, 0x1f, R2 ;  /* 0x0000001fff067819 */ /* 0x000fc80000011402 */
[--C-:B------:R-:W-:Y:S02]  /*08a0*/  IADD3 R0, P0, P1, R7, R2, R11.reuse ;  /* 0x0000000207007210 */ /* 0x100fe4000791e00b */
[----:B------:R-:W-:Y:S02]  /*08b0*/  SHF.R.S32.HI R2, RZ, 0x1f, R11 ;  /* 0x0000001fff027819 */ /* 0x000fe4000001140b */
[----:B------:R-:W-:-:S04]  /*08c0*/  SHF.R.S32.HI R3, RZ, 0x1f, R7 ;  /* 0x0000001fff037819 */ /* 0x000fc80000011407 */
[----:B------:R-:W-:Y:S02]  /*08d0*/  IADD3.X R3, PT, PT, R3, R6, R2, P0, P1 ;  /* 0x0000000603037210 */ /* 0x000fe400007e2402 */
[----:B-1----:R-:W-:-:S04]  /*08e0*/  LEA R2, P0, R0, UR6, 0x3 ;  /* 0x0000000600027c11 */ /* 0x002fc8000f8018ff */
[----:B------:R-:W-:-:S06]  /*08f0*/  LEA.HI.X R3, R0, UR7, R3, 0x3, P0 ;  /* 0x0000000700037c11 */ /* 0x000fcc00080f1c03 */
[----:B------:R-:W2:Y:S01]  /*0900*/  LDG.E.64 R2, desc[UR4][R2.64+0x8] ;  /* 0x0000080402027981 */ /* 0x000ea2000c1e1b00 */
[----:B------:R-:W-:-:S05]  /*0910*/  IMAD.WIDE R4, R7, 0x8, R4 ;  /* 0x0000000807047825 */ /* 0x000fca00078e0204 */
[----:B--2---:R-:W-:Y:S01]  /*0920*/  STG.E.64 desc[UR4][R4.64], R2 ;  /* 0x0000000204007986 */ /* 0x004fe2000c101b04 */
[----:B------:R-:W-:Y:S05]  /*0930*/  EXIT ;  /* 0x000000000000794d */ /* 0x000fea0003800000 */
.L_x_56:
        /* <DEDUP_REMOVED lines=12> */
.L_x_63:


//--------------------- .nv.shared.reserved.0     --------------------------
	.section	.nv.shared.reserved.0,"aw",@nobits
	.weak		__nv_reservedSMEM_offset_0_alias
	.size		__nv_reservedSMEM_offset_0_alias, 0, 64
	.other		__nv_reservedSMEM_offset_0_alias,@"STO_CUDA_RESERVED_SHARED STV_DEFAULT"
__nv_reservedSMEM_offset_0_alias:
	.zero		0
	.zero		64


//--------------------- .nv.shared._Z11computeAmaxPd4Grid --------------------------
	.section	.nv.shared._Z11computeAmaxPd4Grid,"aw",@nobits
	.sectionflags	@""
	.align	8
.nv.shared._Z11computeAmaxPd4Grid:
	.zero		9216


//--------------------- .nv.constant0._Z10initialize4Griddddddi --------------------------
	.section	.nv.constant0._Z10initialize4Griddddddi,"a",@progbits
	.sectionflags	@""
	.align	4
.nv.constant0._Z10initialize4Griddddddi:
	.zero		988


//--------------------- .nv.constant0._Z11computeAmaxPd4Grid --------------------------
	.section	.nv.constant0._Z11computeAmaxPd4Grid,"a",@progbits
	.sectionflags	@""
	.align	4
.nv.constant0._Z11computeAmaxPd4Grid:
	.zero		952


//--------------------- .nv.constant0._Z20setBoundaryCondition4Grid --------------------------
	.section	.nv.constant0._Z20setBoundaryCondition4Grid,"a",@progbits
	.sectionflags	@""
	.align	4
.nv.constant0._Z20setBoundaryCondition4Grid:
	.zero		944


//--------------------- SYMBOLS --------------------------

	.type		.nv.reservedSmem.offset0,@object
	.size		.nv.reservedSmem.offset0,0x4
	.type		.nv.reservedSmem.cap,@object
	.size		.nv.reservedSmem.cap,0x4
